// auto-generated by cutlass_sweep.gemm — config: {"arch": "sm_90", "cluster_m": 2, "cluster_n": 1, "dtype": "fp16", "dtype_b": "fp16", "layout": "nt", "stages": 0, "tile_k": 16, "tile_m": 384, "tile_n": 48}
#include "cutlass/cutlass.h"
#include "cutlass/gemm/collective/collective_builder.hpp"
#include "cutlass/gemm/device/gemm_universal_adapter.h"
#include "cutlass/gemm/kernel/gemm_universal.hpp"
#include "cutlass/epilogue/collective/collective_builder.hpp"

using ElemA = cutlass::half_t;
using ElemB = cutlass::half_t;
using ElemCD = cutlass::half_t;
using Acc  = float;
using TileShape    = cute::Shape<cute::_384, cute::_48, cute::_16>;
using ClusterShape = cute::Shape<cute::_2, cute::_1, cute::_1>;

using CollectiveEpilogue = typename cutlass::epilogue::collective::CollectiveBuilder<
    cutlass::arch::Sm90, cutlass::arch::OpClassTensorOp,
    TileShape, ClusterShape,
    cutlass::epilogue::collective::EpilogueTileAuto,
    Acc, Acc,
    ElemCD, cutlass::layout::RowMajor, 128 / cutlass::sizeof_bits<ElemCD>::value,
    ElemCD, cutlass::layout::RowMajor, 128 / cutlass::sizeof_bits<ElemCD>::value,
    cutlass::epilogue::collective::EpilogueScheduleAuto
  >::CollectiveOp;

using CollectiveMainloop = typename cutlass::gemm::collective::CollectiveBuilder<
    cutlass::arch::Sm90, cutlass::arch::OpClassTensorOp,
    ElemA, cutlass::layout::RowMajor, 128 / cutlass::sizeof_bits<ElemA>::value,
    ElemB, cutlass::layout::ColumnMajor, 128 / cutlass::sizeof_bits<ElemB>::value,
    Acc,
    TileShape, ClusterShape,
    cutlass::gemm::collective::StageCountAutoCarveout<static_cast<int>(sizeof(typename CollectiveEpilogue::SharedStorage))>,
    cutlass::gemm::collective::KernelScheduleAuto
  >::CollectiveOp;

using GemmKernel = cutlass::gemm::kernel::GemmUniversal<
    cute::Shape<int,int,int,int>,
    CollectiveMainloop,
    CollectiveEpilogue
>;
using Gemm = cutlass::gemm::device::GemmUniversalAdapter<GemmKernel>;

// Force the device kernel symbol into the cubin without needing a host main.
auto* _anchor = &cutlass::device_kernel<GemmKernel>;


// ===== COMPILED SASS (sm_90a) =====

	.target	sm_90a

	.elftype	@"ET_EXEC"


//--------------------- .note.nv.tkinfo           --------------------------
	.section	.note.nv.tkinfo,"",@"SHT_NOTE"
	.sectionflags	@"SHF_NOTE_NV_TKINFO"
	.tkinfo
        /*0018*/ 	.word	0x00000002
        /*0030*/ 	.string	""
        /*0030*/ 	.string	"ptxas"
        /*0030*/ 	.string	"Cuda compilation tools, release 13.0, V13.0.88"
        /*0030*/ 	.string	"Build cuda_13.0.r13.0/compiler.36424714_0"
        /*0030*/ 	.string	"-arch sm_90a -m 64 "



//--------------------- .note.nv.cuinfo           --------------------------
	.section	.note.nv.cuinfo,"",@"SHT_NOTE"
	.sectionflags	@"SHF_NOTE_NV_CUINFO"
        /*0018*/ 	.short	0x0002
        /*001a*/ 	.short	0x005a
        /*001c*/ 	.short	0x0082
	.zero		2


//--------------------- .nv.info                  --------------------------
	.section	.nv.info,"",@"SHT_CUDA_INFO"
	.align	4


	//----- nvinfo : EIATTR_REGCOUNT
	.align		4
        /*0000*/ 	.byte	0x04, 0x2f
        /*0002*/ 	.short	(.L_15 - .L_14)
	.align		4
.L_14:
        /*0004*/ 	.word	index@(_ZN7cutlass13device_kernelINS_4gemm6kernel13GemmUniversalIN4cute5tupleIJiiiiEEENS1_10collective13CollectiveMmaINS1_34MainloopSm90TmaGmmaWarpSpecializedILi16ENS5_IJNS4_1CILi2EEENSA_ILi1EEESC_EEENS1_35KernelTmaWarpSpecializedCooperativeEEENS5_IJNSA_ILi384EEENSA_ILi48EEENSA_ILi16EEEEEENS_6half_tENS5_IJlSC_lEEESK_SL_NS4_8TiledMMAINS4_8MMA_AtomIJNS4_4SM904GMMA25MMA_64x16x16_F32F16F16_SSILNSP_5MajorE0ELSR_0ELNSP_7ScaleInE1ELSS_1EEEEEENS4_6LayoutISD_NS5_IJSC_NSA_ILi0EEESW_EEEEENS5_IJNS4_10UnderscoreESZ_SZ_EEEEENS4_13SM90_TMA_LOADENS4_14ComposedLayoutINS4_7SwizzleILi1ELi4ELi3EEENS4_18smem_ptr_flag_bitsILi16EEENSV_INS5_IJNSA_ILi8EEESI_EEENS5_IJSI_SC_EEEEEEEvNS4_8identityENS4_23SM90_TMA_LOAD_MULTICASTES1C_vS1D_EENS_8epilogue10collective6detail29Sm90TmaWarpSpecializedAdapterINS1H_15DefaultEpilogueISK_SL_SL_NS1G_6thread17LinearCombinationISK_Li1EffLNS1L_9ScaleType4KindE0ELNS_15FloatRoundStyleE2ESK_EENS1_15EpilogueDefaultEEEEEvvEEEEvNT_6ParamsE)
        /*0008*/ 	.word	0x000000a8


	//----- nvinfo : EIATTR_FRAME_SIZE
	.align		4
.L_15:
        /*000c*/ 	.byte	0x04, 0x11
        /*000e*/ 	.short	(.L_17 - .L_16)
	.align		4
.L_16:
        /*0010*/ 	.word	index@(_ZN7cutlass13device_kernelINS_4gemm6kernel13GemmUniversalIN4cute5tupleIJiiiiEEENS1_10collective13CollectiveMmaINS1_34MainloopSm90TmaGmmaWarpSpecializedILi16ENS5_IJNS4_1CILi2EEENSA_ILi1EEESC_EEENS1_35KernelTmaWarpSpecializedCooperativeEEENS5_IJNSA_ILi384EEENSA_ILi48EEENSA_ILi16EEEEEENS_6half_tENS5_IJlSC_lEEESK_SL_NS4_8TiledMMAINS4_8MMA_AtomIJNS4_4SM904GMMA25MMA_64x16x16_F32F16F16_SSILNSP_5MajorE0ELSR_0ELNSP_7ScaleInE1ELSS_1EEEEEENS4_6LayoutISD_NS5_IJSC_NSA_ILi0EEESW_EEEEENS5_IJNS4_10UnderscoreESZ_SZ_EEEEENS4_13SM90_TMA_LOADENS4_14ComposedLayoutINS4_7SwizzleILi1ELi4ELi3EEENS4_18smem_ptr_flag_bitsILi16EEENSV_INS5_IJNSA_ILi8EEESI_EEENS5_IJSI_SC_EEEEEEEvNS4_8identityENS4_23SM90_TMA_LOAD_MULTICASTES1C_vS1D_EENS_8epilogue10collective6detail29Sm90TmaWarpSpecializedAdapterINS1H_15DefaultEpilogueISK_SL_SL_NS1G_6thread17LinearCombinationISK_Li1EffLNS1L_9ScaleType4KindE0ELNS_15FloatRoundStyleE2ESK_EENS1_15EpilogueDefaultEEEEEvvEEEEvNT_6ParamsE)
        /*0014*/ 	.word	0x00000000


	//----- nvinfo : EIATTR_MIN_STACK_SIZE
	.align		4
.L_17:
        /*0018*/ 	.byte	0x04, 0x12
        /*001a*/ 	.short	(.L_19 - .L_18)
	.align		4
.L_18:
        /*001c*/ 	.word	index@(_ZN7cutlass13device_kernelINS_4gemm6kernel13GemmUniversalIN4cute5tupleIJiiiiEEENS1_10collective13CollectiveMmaINS1_34MainloopSm90TmaGmmaWarpSpecializedILi16ENS5_IJNS4_1CILi2EEENSA_ILi1EEESC_EEENS1_35KernelTmaWarpSpecializedCooperativeEEENS5_IJNSA_ILi384EEENSA_ILi48EEENSA_ILi16EEEEEENS_6half_tENS5_IJlSC_lEEESK_SL_NS4_8TiledMMAINS4_8MMA_AtomIJNS4_4SM904GMMA25MMA_64x16x16_F32F16F16_SSILNSP_5MajorE0ELSR_0ELNSP_7ScaleInE1ELSS_1EEEEEENS4_6LayoutISD_NS5_IJSC_NSA_ILi0EEESW_EEEEENS5_IJNS4_10UnderscoreESZ_SZ_EEEEENS4_13SM90_TMA_LOADENS4_14ComposedLayoutINS4_7SwizzleILi1ELi4ELi3EEENS4_18smem_ptr_flag_bitsILi16EEENSV_INS5_IJNSA_ILi8EEESI_EEENS5_IJSI_SC_EEEEEEEvNS4_8identityENS4_23SM90_TMA_LOAD_MULTICASTES1C_vS1D_EENS_8epilogue10collective6detail29Sm90TmaWarpSpecializedAdapterINS1H_15DefaultEpilogueISK_SL_SL_NS1G_6thread17LinearCombinationISK_Li1EffLNS1L_9ScaleType4KindE0ELNS_15FloatRoundStyleE2ESK_EENS1_15EpilogueDefaultEEEEEvvEEEEvNT_6ParamsE)
        /*0020*/ 	.word	0x00000000
.L_19:


//--------------------- .nv.compat                --------------------------
	.section	.nv.compat,"",@"SHT_CUDA_COMPAT_INFO"
	.align	4
        /*0000*/ 	.byte	0x02, 0x09, 0x01, 0x00, 0x02, 0x02, 0x04, 0x00, 0x02, 0x05, 0x05, 0x00, 0x03, 0x07, 0x01, 0x01
        /*0010*/ 	.byte	0x02, 0x03, 0x01, 0x00, 0x02, 0x06, 0x01, 0x00, 0x04, 0x0b, 0x08, 0x00, 0x00, 0x00, 0x00, 0x00
        /*0020*/ 	.byte	0x00, 0x00, 0x00, 0x00


//--------------------- .nv.info._ZN7cutlass13device_kernelINS_4gemm6kernel13GemmUniversalIN4cute5tupleIJiiiiEEENS1_10collective13CollectiveMmaINS1_34MainloopSm90TmaGmmaWarpSpecializedILi16ENS5_IJNS4_1CILi2EEENSA_ILi1EEESC_EEENS1_35KernelTmaWarpSpecializedCooperativeEEENS5_IJNSA_ILi384EEENSA_ILi48EEENSA_ILi16EEEEEENS_6half_tENS5_IJlSC_lEEESK_SL_NS4_8TiledMMAINS4_8MMA_AtomIJNS4_4SM904GMMA25MMA_64x16x16_F32F16F16_SSILNSP_5MajorE0ELSR_0ELNSP_7ScaleInE1ELSS_1EEEEEENS4_6LayoutISD_NS5_IJSC_NSA_ILi0EEESW_EEEEENS5_IJNS4_10UnderscoreESZ_SZ_EEEEENS4_13SM90_TMA_LOADENS4_14ComposedLayoutINS4_7SwizzleILi1ELi4ELi3EEENS4_18smem_ptr_flag_bitsILi16EEENSV_INS5_IJNSA_ILi8EEESI_EEENS5_IJSI_SC_EEEEEEEvNS4_8identityENS4_23SM90_TMA_LOAD_MULTICASTES1C_vS1D_EENS_8epilogue10collective6detail29Sm90TmaWarpSpecializedAdapterINS1H_15DefaultEpilogueISK_SL_SL_NS1G_6thread17LinearCombinationISK_Li1EffLNS1L_9ScaleType4KindE0ELNS_15FloatRoundStyleE2ESK_EENS1_15EpilogueDefaultEEEEEvvEEEEvNT_6ParamsE --------------------------
	.section	.nv.info._ZN7cutlass13device_kernelINS_4gemm6kernel13GemmUniversalIN4cute5tupleIJiiiiEEENS1_10collective13CollectiveMmaINS1_34MainloopSm90TmaGmmaWarpSpecializedILi16ENS5_IJNS4_1CILi2EEENSA_ILi1EEESC_EEENS1_35KernelTmaWarpSpecializedCooperativeEEENS5_IJNSA_ILi384EEENSA_ILi48EEENSA_ILi16EEEEEENS_6half_tENS5_IJlSC_lEEESK_SL_NS4_8TiledMMAINS4_8MMA_AtomIJNS4_4SM904GMMA25MMA_64x16x16_F32F16F16_SSILNSP_5MajorE0ELSR_0ELNSP_7ScaleInE1ELSS_1EEEEEENS4_6LayoutISD_NS5_IJSC_NSA_ILi0EEESW_EEEEENS5_IJNS4_10UnderscoreESZ_SZ_EEEEENS4_13SM90_TMA_LOADENS4_14ComposedLayoutINS4_7SwizzleILi1ELi4ELi3EEENS4_18smem_ptr_flag_bitsILi16EEENSV_INS5_IJNSA_ILi8EEESI_EEENS5_IJSI_SC_EEEEEEEvNS4_8identityENS4_23SM90_TMA_LOAD_MULTICASTES1C_vS1D_EENS_8epilogue10collective6detail29Sm90TmaWarpSpecializedAdapterINS1H_15DefaultEpilogueISK_SL_SL_NS1G_6thread17LinearCombinationISK_Li1EffLNS1L_9ScaleType4KindE0ELNS_15FloatRoundStyleE2ESK_EENS1_15EpilogueDefaultEEEEEvvEEEEvNT_6ParamsE,"",@"SHT_CUDA_INFO"
	.sectionflags	@""
	.align	4


	//----- nvinfo : EIATTR_CUDA_API_VERSION
	.align		4
        /*0000*/ 	.byte	0x04, 0x37
        /*0002*/ 	.short	(.L_21 - .L_20)
.L_20:
        /*0004*/ 	.word	0x00000082


	//----- nvinfo : EIATTR_KPARAM_INFO
	.align		4
.L_21:
        /*0008*/ 	.byte	0x04, 0x17
        /*000a*/ 	.short	(.L_23 - .L_22)
.L_22:
        /*000c*/ 	.word	0x00000000
        /*0010*/ 	.short	0x0000
        /*0012*/ 	.short	0x0070
        /*0014*/ 	.byte	0x00, 0xf0, 0x01, 0x10


	//----- nvinfo : EIATTR_SPARSE_MMA_MASK
	.align		4
.L_23:
        /*0018*/ 	.byte	0x03, 0x50
        /*001a*/ 	.short	0x0000


	//----- nvinfo : EIATTR_MAXREG_COUNT
	.align		4
        /*001c*/ 	.byte	0x03, 0x1b
        /*001e*/ 	.short	0x00a8


	//----- nvinfo : EIATTR_NUM_BARRIERS
	.align		4
        /*0020*/ 	.byte	0x02, 0x4c
        /*0022*/ 	.byte	0x01
	.zero		1


	//----- nvinfo : EIATTR_EXTERNS
	.align		4
        /*0024*/ 	.byte	0x04, 0x0f
        /*0026*/ 	.short	(.L_25 - .L_24)


	//   ....[0]....
	.align		4
.L_24:
        /*0028*/ 	.word	index@(__assertfail)


	//----- nvinfo : EIATTR_MERCURY_ISA_VERSION
	.align		4
.L_25:
        /*002c*/ 	.byte	0x03, 0x5f
        /*002e*/ 	.short	0x0101


	//----- nvinfo : EIATTR_INT_WARP_WIDE_INSTR_OFFSETS
	.align		4
        /*0030*/ 	.byte	0x04, 0x31
        /*0032*/ 	.short	(.L_27 - .L_26)


	//   ....[0]....
.L_26:
        /*0034*/ 	.word	0x00000630


	//   ....[1]....
        /*0038*/ 	.word	0x00000660


	//   ....[2]....
        /*003c*/ 	.word	0x00000800


	//   ....[3]....
        /*0040*/ 	.word	0x00002260


	//----- nvinfo : EIATTR_COOP_GROUP_MASK_REGIDS
	.align		4
.L_27:
        /*0044*/ 	.byte	0x04, 0x29
        /*0046*/ 	.short	(.L_29 - .L_28)


	//   ....[0]....
.L_28:
        /*0048*/ 	.word	0xffffffff


	//   ....[1]....
        /*004c*/ 	.word	0xffffffff


	//   ....[2]....
        /*0050*/ 	.word	0xffffffff


	//   ....[3]....
        /*0054*/ 	.word	0xffffffff


	//   ....[4]....
        /*0058*/ 	.word	0xffffffff


	//   ....[5]....
        /*005c*/ 	.word	0xffffffff


	//----- nvinfo : EIATTR_COOP_GROUP_INSTR_OFFSETS
	.align		4
.L_29:
        /*0060*/ 	.byte	0x04, 0x28
        /*0062*/ 	.short	(.L_31 - .L_30)


	//   ....[0]....
.L_30:
        /*0064*/ 	.word	0x00000060


	//   ....[1]....
        /*0068*/ 	.word	0x00000070


	//   ....[2]....
        /*006c*/ 	.word	0x00000130


	//   ....[3]....
        /*0070*/ 	.word	0x00000480


	//   ....[4]....
        /*0074*/ 	.word	0x000009b0


	//   ....[5]....
        /*0078*/ 	.word	0x00001590


	//----- nvinfo : EIATTR_REG_RECONFIG
	.align		4
.L_31:
        /*007c*/ 	.byte	0x01, 0x54
	.zero		2


	//----- nvinfo : EIATTR_SYSCALL_OFFSETS
	.align		4
        /*0080*/ 	.byte	0x04, 0x46
        /*0082*/ 	.short	(.L_33 - .L_32)


	//   ....[0]....
.L_32:
        /*0084*/ 	.word	0x00001780


	//----- nvinfo : EIATTR_MBARRIER_INSTR_OFFSETS
	.align		4
.L_33:
        /*0088*/ 	.byte	0x04, 0x39
        /*008a*/ 	.short	(.L_35 - .L_34)


	//   ....[0]....
.L_34:
        /*008c*/ 	.word	0x00000250
        /*0090*/ 	.word	0x000000ff
        /*0094*/ 	.word	0x00000000
        /*0098*/ 	.short	0x0100
        /*009a*/ 	.byte	0x08
	.zero		1


	//   ....[1]....
        /*009c*/ 	.word	0x00000260
        /*00a0*/ 	.word	0x000000ff
        /*00a4*/ 	.word	0x00000080
        /*00a8*/ 	.short	0x0100
        /*00aa*/ 	.byte	0x08
	.zero		1


	//   ....[2]....
        /*00ac*/ 	.word	0x00000270
        /*00b0*/ 	.word	0x000000ff
        /*00b4*/ 	.word	0x00000008
        /*00b8*/ 	.short	0x0100
        /*00ba*/ 	.byte	0x08
	.zero		1


	//   ....[3]....
        /*00bc*/ 	.word	0x00000280
        /*00c0*/ 	.word	0x000000ff
        /*00c4*/ 	.word	0x00000088
        /*00c8*/ 	.short	0x0100
        /*00ca*/ 	.byte	0x08
	.zero		1


	//   ....[4]....
        /*00cc*/ 	.word	0x00000290
        /*00d0*/ 	.word	0x000000ff
        /*00d4*/ 	.word	0x00000010
        /*00d8*/ 	.short	0x0100
        /*00da*/ 	.byte	0x08
	.zero		1


	//   ....[5]....
        /*00dc*/ 	.word	0x000002a0
        /*00e0*/ 	.word	0x000000ff
        /*00e4*/ 	.word	0x00000090
        /*00e8*/ 	.short	0x0100
        /*00ea*/ 	.byte	0x08
	.zero		1


	//   ....[6]....
        /*00ec*/ 	.word	0x000002b0
        /*00f0*/ 	.word	0x000000ff
        /*00f4*/ 	.word	0x00000018
        /*00f8*/ 	.short	0x0100
        /*00fa*/ 	.byte	0x08
	.zero		1


	//   ....[7]....
        /*00fc*/ 	.word	0x000002c0
        /*0100*/ 	.word	0x000000ff
        /*0104*/ 	.word	0x00000098
        /*0108*/ 	.short	0x0100
        /*010a*/ 	.byte	0x08
	.zero		1


	//   ....[8]....
        /*010c*/ 	.word	0x000002d0
        /*0110*/ 	.word	0x000000ff
        /*0114*/ 	.word	0x00000020
        /*0118*/ 	.short	0x0100
        /*011a*/ 	.byte	0x08
	.zero		1


	//   ....[9]....
        /*011c*/ 	.word	0x000002e0
        /*0120*/ 	.word	0x000000ff
        /*0124*/ 	.word	0x000000a0
        /*0128*/ 	.short	0x0100
        /*012a*/ 	.byte	0x08
	.zero		1


	//   ....[10]....
        /*012c*/ 	.word	0x000002f0
        /*0130*/ 	.word	0x000000ff
        /*0134*/ 	.word	0x00000028
        /*0138*/ 	.short	0x0100
        /*013a*/ 	.byte	0x08
	.zero		1


	//   ....[11]....
        /*013c*/ 	.word	0x00000300
        /*0140*/ 	.word	0x000000ff
        /*0144*/ 	.word	0x000000a8
        /*0148*/ 	.short	0x0100
        /*014a*/ 	.byte	0x08
	.zero		1


	//   ....[12]....
        /*014c*/ 	.word	0x00000310
        /*0150*/ 	.word	0x000000ff
        /*0154*/ 	.word	0x00000030
        /*0158*/ 	.short	0x0100
        /*015a*/ 	.byte	0x08
	.zero		1


	//   ....[13]....
        /*015c*/ 	.word	0x00000320
        /*0160*/ 	.word	0x000000ff
        /*0164*/ 	.word	0x000000b0
        /*0168*/ 	.short	0x0100
        /*016a*/ 	.byte	0x08
	.zero		1


	//   ....[14]....
        /*016c*/ 	.word	0x00000330
        /*0170*/ 	.word	0x000000ff
        /*0174*/ 	.word	0x00000038
        /*0178*/ 	.short	0x0100
        /*017a*/ 	.byte	0x08
	.zero		1


	//   ....[15]....
        /*017c*/ 	.word	0x00000340
        /*0180*/ 	.word	0x000000ff
        /*0184*/ 	.word	0x000000b8
        /*0188*/ 	.short	0x0100
        /*018a*/ 	.byte	0x08
	.zero		1


	//   ....[16]....
        /*018c*/ 	.word	0x00000350
        /*0190*/ 	.word	0x000000ff
        /*0194*/ 	.word	0x00000040
        /*0198*/ 	.short	0x0100
        /*019a*/ 	.byte	0x08
	.zero		1


	//   ....[17]....
        /*019c*/ 	.word	0x00000360
        /*01a0*/ 	.word	0x000000ff
        /*01a4*/ 	.word	0x000000c0
        /*01a8*/ 	.short	0x0100
        /*01aa*/ 	.byte	0x08
	.zero		1


	//   ....[18]....
        /*01ac*/ 	.word	0x00000370
        /*01b0*/ 	.word	0x000000ff
        /*01b4*/ 	.word	0x00000048
        /*01b8*/ 	.short	0x0100
        /*01ba*/ 	.byte	0x08
	.zero		1


	//   ....[19]....
        /*01bc*/ 	.word	0x00000380
        /*01c0*/ 	.word	0x000000ff
        /*01c4*/ 	.word	0x000000c8
        /*01c8*/ 	.short	0x0100
        /*01ca*/ 	.byte	0x08
	.zero		1


	//   ....[20]....
        /*01cc*/ 	.word	0x00000390
        /*01d0*/ 	.word	0x000000ff
        /*01d4*/ 	.word	0x00000050
        /*01d8*/ 	.short	0x0100
        /*01da*/ 	.byte	0x08
	.zero		1


	//   ....[21]....
        /*01dc*/ 	.word	0x000003a0
        /*01e0*/ 	.word	0x000000ff
        /*01e4*/ 	.word	0x000000d0
        /*01e8*/ 	.short	0x0100
        /*01ea*/ 	.byte	0x08
	.zero		1


	//   ....[22]....
        /*01ec*/ 	.word	0x000003b0
        /*01f0*/ 	.word	0x000000ff
        /*01f4*/ 	.word	0x00000058
        /*01f8*/ 	.short	0x0100
        /*01fa*/ 	.byte	0x08
	.zero		1


	//   ....[23]....
        /*01fc*/ 	.word	0x000003c0
        /*0200*/ 	.word	0x000000ff
        /*0204*/ 	.word	0x000000d8
        /*0208*/ 	.short	0x0100
        /*020a*/ 	.byte	0x08
	.zero		1


	//   ....[24]....
        /*020c*/ 	.word	0x000003d0
        /*0210*/ 	.word	0x000000ff
        /*0214*/ 	.word	0x00000060
        /*0218*/ 	.short	0x0100
        /*021a*/ 	.byte	0x08
	.zero		1


	//   ....[25]....
        /*021c*/ 	.word	0x000003e0
        /*0220*/ 	.word	0x000000ff
        /*0224*/ 	.word	0x000000e0
        /*0228*/ 	.short	0x0100
        /*022a*/ 	.byte	0x08
	.zero		1


	//   ....[26]....
        /*022c*/ 	.word	0x000003f0
        /*0230*/ 	.word	0x000000ff
        /*0234*/ 	.word	0x00000068
        /*0238*/ 	.short	0x0100
        /*023a*/ 	.byte	0x08
	.zero		1


	//   ....[27]....
        /*023c*/ 	.word	0x00000400
        /*0240*/ 	.word	0x000000ff
        /*0244*/ 	.word	0x000000e8
        /*0248*/ 	.short	0x0100
        /*024a*/ 	.byte	0x08
	.zero		1


	//   ....[28]....
        /*024c*/ 	.word	0x00000410
        /*0250*/ 	.word	0x000000ff
        /*0254*/ 	.word	0x00000070
        /*0258*/ 	.short	0x0100
        /*025a*/ 	.byte	0x08
	.zero		1


	//   ....[29]....
        /*025c*/ 	.word	0x00000420
        /*0260*/ 	.word	0x000000ff
        /*0264*/ 	.word	0x000000f0
        /*0268*/ 	.short	0x0100
        /*026a*/ 	.byte	0x08
	.zero		1


	//   ....[30]....
        /*026c*/ 	.word	0x00000430
        /*0270*/ 	.word	0x000000ff
        /*0274*/ 	.word	0x00000078
        /*0278*/ 	.short	0x0100
        /*027a*/ 	.byte	0x08
	.zero		1


	//   ....[31]....
        /*027c*/ 	.word	0x00000440
        /*0280*/ 	.word	0x000000ff
        /*0284*/ 	.word	0x000000f8
        /*0288*/ 	.short	0x0100
        /*028a*/ 	.byte	0x08
	.zero		1


	//   ....[32]....
        /*028c*/ 	.word	0x00000890
        /*0290*/ 	.word	0x000000ff
        /*0294*/ 	.word	0x00000110
        /*0298*/ 	.short	0x0100
        /*029a*/ 	.byte	0x06
	.zero		1


	//   ....[33]....
        /*029c*/ 	.word	0x00000930
        /*02a0*/ 	.word	0x000000ff
        /*02a4*/ 	.word	0x00000118
        /*02a8*/ 	.short	0x0100
        /*02aa*/ 	.byte	0x06
	.zero		1


	//   ....[34]....
        /*02ac*/ 	.word	0x00001800
        /*02b0*/ 	.word	0x00000003
        /*02b4*/ 	.word	0x00000000
        /*02b8*/ 	.short	0x010a
        /*02ba*/ 	.byte	0x3f
	.zero		1


	//   ....[35]....
        /*02bc*/ 	.word	0x00001860
        /*02c0*/ 	.word	0x00000003
        /*02c4*/ 	.word	0x00000000
        /*02c8*/ 	.short	0x010a
        /*02ca*/ 	.byte	0x3f
	.zero		1


	//   ....[36]....
        /*02cc*/ 	.word	0x00001cf0
        /*02d0*/ 	.word	0x000000ff
        /*02d4*/ 	.word	0x00000000
        /*02d8*/ 	.short	0x010a
        /*02da*/ 	.byte	0x04
	.zero		1


	//   ....[37]....
        /*02dc*/ 	.word	0x00001d30
        /*02e0*/ 	.word	0x000000ff
        /*02e4*/ 	.word	0x00000000
        /*02e8*/ 	.short	0x010a
        /*02ea*/ 	.byte	0x04
	.zero		1


	//   ....[38]....
        /*02ec*/ 	.word	0x00002100
        /*02f0*/ 	.word	0x00000004
        /*02f4*/ 	.word	0x00000000
        /*02f8*/ 	.short	0x0101
        /*02fa*/ 	.byte	0x3f
	.zero		1


	//   ....[39]....
        /*02fc*/ 	.word	0x000022d0
        /*0300*/ 	.word	0x00000000
        /*0304*/ 	.word	0x00000000
        /*0308*/ 	.short	0x0101
        /*030a*/ 	.byte	0x3f
	.zero		1


	//   ....[40]....
        /*030c*/ 	.word	0x00008330
        /*0310*/ 	.word	0x00000015
        /*0314*/ 	.word	0x00000080
        /*0318*/ 	.short	0x010a
        /*031a*/ 	.byte	0x3f
	.zero		1


	//   ....[41]....
        /*031c*/ 	.word	0x00008700
        /*0320*/ 	.word	0x00000005
        /*0324*/ 	.word	0x00000118
        /*0328*/ 	.short	0x0101
        /*032a*/ 	.byte	0x3f
	.zero		1


	//   ....[42]....
        /*032c*/ 	.word	0x00008e10
        /*0330*/ 	.word	0x00000007
        /*0334*/ 	.word	0x00000000
        /*0338*/ 	.short	0x010a
        /*033a*/ 	.byte	0x3f
	.zero		1


	//   ....[43]....
        /*033c*/ 	.word	0x00008e90
        /*0340*/ 	.word	0x00000006
        /*0344*/ 	.word	0x00000000
        /*0348*/ 	.short	0x010a
        /*034a*/ 	.byte	0x3f
	.zero		1


	//   ....[44]....
        /*034c*/ 	.word	0x00008f20
        /*0350*/ 	.word	0x00000007
        /*0354*/ 	.word	0x00000000
        /*0358*/ 	.short	0x010a
        /*035a*/ 	.byte	0x3f
	.zero		1


	//   ....[45]....
        /*035c*/ 	.word	0x00008fb0
        /*0360*/ 	.word	0x00000006
        /*0364*/ 	.word	0x00000000
        /*0368*/ 	.short	0x010a
        /*036a*/ 	.byte	0x3f
	.zero		1


	//   ....[46]....
        /*036c*/ 	.word	0x00009040
        /*0370*/ 	.word	0x00000007
        /*0374*/ 	.word	0x00000000
        /*0378*/ 	.short	0x010a
        /*037a*/ 	.byte	0x3f
	.zero		1


	//   ....[47]....
        /*037c*/ 	.word	0x000090d0
        /*0380*/ 	.word	0x00000006
        /*0384*/ 	.word	0x00000000
        /*0388*/ 	.short	0x010a
        /*038a*/ 	.byte	0x3f
	.zero		1


	//   ....[48]....
        /*038c*/ 	.word	0x00009160
        /*0390*/ 	.word	0x00000007
        /*0394*/ 	.word	0x00000000
        /*0398*/ 	.short	0x010a
        /*039a*/ 	.byte	0x3f
	.zero		1


	//   ....[49]....
        /*039c*/ 	.word	0x000091f0
        /*03a0*/ 	.word	0x00000006
        /*03a4*/ 	.word	0x00000000
        /*03a8*/ 	.short	0x010a
        /*03aa*/ 	.byte	0x3f
	.zero		1


	//   ....[50]....
        /*03ac*/ 	.word	0x00009280
        /*03b0*/ 	.word	0x00000007
        /*03b4*/ 	.word	0x00000000
        /*03b8*/ 	.short	0x010a
        /*03ba*/ 	.byte	0x3f
	.zero		1


	//   ....[51]....
        /*03bc*/ 	.word	0x00009310
        /*03c0*/ 	.word	0x00000006
        /*03c4*/ 	.word	0x00000000
        /*03c8*/ 	.short	0x010a
        /*03ca*/ 	.byte	0x3f
	.zero		1


	//   ....[52]....
        /*03cc*/ 	.word	0x000093a0
        /*03d0*/ 	.word	0x00000007
        /*03d4*/ 	.word	0x00000000
        /*03d8*/ 	.short	0x010a
        /*03da*/ 	.byte	0x3f
	.zero		1


	//   ....[53]....
        /*03dc*/ 	.word	0x00009430
        /*03e0*/ 	.word	0x00000006
        /*03e4*/ 	.word	0x00000000
        /*03e8*/ 	.short	0x010a
        /*03ea*/ 	.byte	0x3f
	.zero		1


	//   ....[54]....
        /*03ec*/ 	.word	0x000094c0
        /*03f0*/ 	.word	0x00000007
        /*03f4*/ 	.word	0x00000000
        /*03f8*/ 	.short	0x010a
        /*03fa*/ 	.byte	0x3f
	.zero		1


	//   ....[55]....
        /*03fc*/ 	.word	0x00009550
        /*0400*/ 	.word	0x00000006
        /*0404*/ 	.word	0x00000000
        /*0408*/ 	.short	0x010a
        /*040a*/ 	.byte	0x3f
	.zero		1


	//   ....[56]....
        /*040c*/ 	.word	0x000095e0
        /*0410*/ 	.word	0x00000007
        /*0414*/ 	.word	0x00000000
        /*0418*/ 	.short	0x010a
        /*041a*/ 	.byte	0x3f
	.zero		1


	//   ....[57]....
        /*041c*/ 	.word	0x00009670
        /*0420*/ 	.word	0x00000005
        /*0424*/ 	.word	0x00000000
        /*0428*/ 	.short	0x010a
        /*042a*/ 	.byte	0x3f
	.zero		1


	//   ....[58]....
        /*042c*/ 	.word	0x000096d0
        /*0430*/ 	.word	0x00000003
        /*0434*/ 	.word	0x00000000
        /*0438*/ 	.short	0x010a
        /*043a*/ 	.byte	0x3f
	.zero		1


	//   ....[59]....
        /*043c*/ 	.word	0x00009730
        /*0440*/ 	.word	0x00000005
        /*0444*/ 	.word	0x00000000
        /*0448*/ 	.short	0x010a
        /*044a*/ 	.byte	0x3f
	.zero		1


	//   ....[60]....
        /*044c*/ 	.word	0x00009800
        /*0450*/ 	.word	0x00000015
        /*0454*/ 	.word	0x00000080
        /*0458*/ 	.short	0x010a
        /*045a*/ 	.byte	0x3f
	.zero		1


	//   ....[61]....
        /*045c*/ 	.word	0x000098d0
        /*0460*/ 	.word	0x00000007
        /*0464*/ 	.word	0x00000000
        /*0468*/ 	.short	0x010a
        /*046a*/ 	.byte	0x3f
	.zero		1


	//   ....[62]....
        /*046c*/ 	.word	0x00009920
        /*0470*/ 	.word	0x00000006
        /*0474*/ 	.word	0x00000000
        /*0478*/ 	.short	0x010a
        /*047a*/ 	.byte	0x3f
	.zero		1


	//   ....[63]....
        /*047c*/ 	.word	0x00009970
        /*0480*/ 	.word	0x00000007
        /*0484*/ 	.word	0x00000000
        /*0488*/ 	.short	0x010a
        /*048a*/ 	.byte	0x3f
	.zero		1


	//   ....[64]....
        /*048c*/ 	.word	0x000099c0
        /*0490*/ 	.word	0x00000006
        /*0494*/ 	.word	0x00000000
        /*0498*/ 	.short	0x010a
        /*049a*/ 	.byte	0x3f
	.zero		1


	//   ....[65]....
        /*049c*/ 	.word	0x00009a10
        /*04a0*/ 	.word	0x00000007
        /*04a4*/ 	.word	0x00000000
        /*04a8*/ 	.short	0x010a
        /*04aa*/ 	.byte	0x3f
	.zero		1


	//   ....[66]....
        /*04ac*/ 	.word	0x00009a60
        /*04b0*/ 	.word	0x00000006
        /*04b4*/ 	.word	0x00000000
        /*04b8*/ 	.short	0x010a
        /*04ba*/ 	.byte	0x3f
	.zero		1


	//   ....[67]....
        /*04bc*/ 	.word	0x00009ab0
        /*04c0*/ 	.word	0x00000007
        /*04c4*/ 	.word	0x00000000
        /*04c8*/ 	.short	0x010a
        /*04ca*/ 	.byte	0x3f
	.zero		1


	//   ....[68]....
        /*04cc*/ 	.word	0x00009b00
        /*04d0*/ 	.word	0x00000006
        /*04d4*/ 	.word	0x00000000
        /*04d8*/ 	.short	0x010a
        /*04da*/ 	.byte	0x3f
	.zero		1


	//   ....[69]....
        /*04dc*/ 	.word	0x00009b50
        /*04e0*/ 	.word	0x00000007
        /*04e4*/ 	.word	0x00000000
        /*04e8*/ 	.short	0x010a
        /*04ea*/ 	.byte	0x3f
	.zero		1


	//   ....[70]....
        /*04ec*/ 	.word	0x00009ba0
        /*04f0*/ 	.word	0x00000006
        /*04f4*/ 	.word	0x00000000
        /*04f8*/ 	.short	0x010a
        /*04fa*/ 	.byte	0x3f
	.zero		1


	//   ....[71]....
        /*04fc*/ 	.word	0x00009bf0
        /*0500*/ 	.word	0x00000007
        /*0504*/ 	.word	0x00000000
        /*0508*/ 	.short	0x010a
        /*050a*/ 	.byte	0x3f
	.zero		1


	//   ....[72]....
        /*050c*/ 	.word	0x00009c40
        /*0510*/ 	.word	0x00000006
        /*0514*/ 	.word	0x00000000
        /*0518*/ 	.short	0x010a
        /*051a*/ 	.byte	0x3f
	.zero		1


	//   ....[73]....
        /*051c*/ 	.word	0x00009c90
        /*0520*/ 	.word	0x00000007
        /*0524*/ 	.word	0x00000000
        /*0528*/ 	.short	0x010a
        /*052a*/ 	.byte	0x3f
	.zero		1


	//   ....[74]....
        /*052c*/ 	.word	0x00009ce0
        /*0530*/ 	.word	0x00000006
        /*0534*/ 	.word	0x00000000
        /*0538*/ 	.short	0x010a
        /*053a*/ 	.byte	0x3f
	.zero		1


	//   ....[75]....
        /*053c*/ 	.word	0x00009d30
        /*0540*/ 	.word	0x00000007
        /*0544*/ 	.word	0x00000000
        /*0548*/ 	.short	0x010a
        /*054a*/ 	.byte	0x3f
	.zero		1


	//----- nvinfo : EIATTR_NUM_MBARRIERS
	.align		4
.L_35:
        /*054c*/ 	.byte	0x03, 0x38
        /*054e*/ 	.short	0x0022


	//----- nvinfo : EIATTR_EXIT_INSTR_OFFSETS
	.align		4
        /*0550*/ 	.byte	0x04, 0x1c
        /*0552*/ 	.short	(.L_37 - .L_36)


	//   ....[0]....
.L_36:
        /*0554*/ 	.word	0x00000b80


	//   ....[1]....
        /*0558*/ 	.word	0x000013a0


	//   ....[2]....
        /*055c*/ 	.word	0x00007ad0


	//   ....[3]....
        /*0560*/ 	.word	0x00008030


	//   ....[4]....
        /*0564*/ 	.word	0x000096c0


	//----- nvinfo : EIATTR_MAX_THREADS
	.align		4
.L_37:
        /*0568*/ 	.byte	0x04, 0x05
        /*056a*/ 	.short	(.L_39 - .L_38)
.L_38:
        /*056c*/ 	.word	0x00000180
        /*0570*/ 	.word	0x00000001
        /*0574*/ 	.word	0x00000001


	//----- nvinfo : EIATTR_CRS_STACK_SIZE
	.align		4
.L_39:
        /*0578*/ 	.byte	0x04, 0x1e
        /*057a*/ 	.short	(.L_41 - .L_40)
.L_40:
        /*057c*/ 	.word	0x00000000


	//----- nvinfo : EIATTR_CBANK_PARAM_SIZE
	.align		4
.L_41:
        /*0580*/ 	.byte	0x03, 0x19
        /*0582*/ 	.short	0x0470


	//----- nvinfo : EIATTR_PARAM_CBANK
	.align		4
        /*0584*/ 	.byte	0x04, 0x0a
        /*0586*/ 	.short	(.L_43 - .L_42)
	.align		4
.L_42:
        /*0588*/ 	.word	index@(.nv.constant0._ZN7cutlass13device_kernelINS_4gemm6kernel13GemmUniversalIN4cute5tupleIJiiiiEEENS1_10collective13CollectiveMmaINS1_34MainloopSm90TmaGmmaWarpSpecializedILi16ENS5_IJNS4_1CILi2EEENSA_ILi1EEESC_EEENS1_35KernelTmaWarpSpecializedCooperativeEEENS5_IJNSA_ILi384EEENSA_ILi48EEENSA_ILi16EEEEEENS_6half_tENS5_IJlSC_lEEESK_SL_NS4_8TiledMMAINS4_8MMA_AtomIJNS4_4SM904GMMA25MMA_64x16x16_F32F16F16_SSILNSP_5MajorE0ELSR_0ELNSP_7ScaleInE1ELSS_1EEEEEENS4_6LayoutISD_NS5_IJSC_NSA_ILi0EEESW_EEEEENS5_IJNS4_10UnderscoreESZ_SZ_EEEEENS4_13SM90_TMA_LOADENS4_14ComposedLayoutINS4_7SwizzleILi1ELi4ELi3EEENS4_18smem_ptr_flag_bitsILi16EEENSV_INS5_IJNSA_ILi8EEESI_EEENS5_IJSI_SC_EEEEEEEvNS4_8identityENS4_23SM90_TMA_LOAD_MULTICASTES1C_vS1D_EENS_8epilogue10collective6detail29Sm90TmaWarpSpecializedAdapterINS1H_15DefaultEpilogueISK_SL_SL_NS1G_6thread17LinearCombinationISK_Li1EffLNS1L_9ScaleType4KindE0ELNS_15FloatRoundStyleE2ESK_EENS1_15EpilogueDefaultEEEEEvvEEEEvNT_6ParamsE)
        /*058c*/ 	.short	0x0210
        /*058e*/ 	.short	0x0470


	//----- nvinfo : EIATTR_SW_WAR
	.align		4
.L_43:
        /*0590*/ 	.byte	0x04, 0x36
        /*0592*/ 	.short	(.L_45 - .L_44)
.L_44:
        /*0594*/ 	.word	0x00000008
.L_45:


//--------------------- .nv.callgraph             --------------------------
	.section	.nv.callgraph,"",@"SHT_CUDA_CALLGRAPH"
	.align	4
	.sectionentsize	8
	.align		4
        /*0000*/ 	.word	0x00000000
	.align		4
        /*0004*/ 	.word	0xffffffff
	.align		4
        /*0008*/ 	.word	index@(_ZN7cutlass13device_kernelINS_4gemm6kernel13GemmUniversalIN4cute5tupleIJiiiiEEENS1_10collective13CollectiveMmaINS1_34MainloopSm90TmaGmmaWarpSpecializedILi16ENS5_IJNS4_1CILi2EEENSA_ILi1EEESC_EEENS1_35KernelTmaWarpSpecializedCooperativeEEENS5_IJNSA_ILi384EEENSA_ILi48EEENSA_ILi16EEEEEENS_6half_tENS5_IJlSC_lEEESK_SL_NS4_8TiledMMAINS4_8MMA_AtomIJNS4_4SM904GMMA25MMA_64x16x16_F32F16F16_SSILNSP_5MajorE0ELSR_0ELNSP_7ScaleInE1ELSS_1EEEEEENS4_6LayoutISD_NS5_IJSC_NSA_ILi0EEESW_EEEEENS5_IJNS4_10UnderscoreESZ_SZ_EEEEENS4_13SM90_TMA_LOADENS4_14ComposedLayoutINS4_7SwizzleILi1ELi4ELi3EEENS4_18smem_ptr_flag_bitsILi16EEENSV_INS5_IJNSA_ILi8EEESI_EEENS5_IJSI_SC_EEEEEEEvNS4_8identityENS4_23SM90_TMA_LOAD_MULTICASTES1C_vS1D_EENS_8epilogue10collective6detail29Sm90TmaWarpSpecializedAdapterINS1H_15DefaultEpilogueISK_SL_SL_NS1G_6thread17LinearCombinationISK_Li1EffLNS1L_9ScaleType4KindE0ELNS_15FloatRoundStyleE2ESK_EENS1_15EpilogueDefaultEEEEEvvEEEEvNT_6ParamsE)
	.align		4
        /*000c*/ 	.word	index@(__assertfail)
	.align		4
        /*0010*/ 	.word	0x00000000
	.align		4
        /*0014*/ 	.word	0xfffffffe
	.align		4
        /*0018*/ 	.word	0x00000000
	.align		4
        /*001c*/ 	.word	0xfffffffd
	.align		4
        /*0020*/ 	.word	0x00000000
	.align		4
        /*0024*/ 	.word	0xfffffffc


//--------------------- .nv.constant4             --------------------------
	.section	.nv.constant4,"a",@progbits
	.align	8
	.align		8
.nv.constant4:
        /*0000*/ 	.dword	__assertfail
	.align		8
        /*0008*/ 	.dword	__unnamed_1
	.align		8
        /*0010*/ 	.dword	_ZN40_INTERNAL_a903221f_4_k_cu_0281279c_116074cuda3std3__45__cpo5beginE
	.align		8
        /*0018*/ 	.dword	_ZN40_INTERNAL_a903221f_4_k_cu_0281279c_116074cuda3std3__45__cpo3endE
	.align		8
        /*0020*/ 	.dword	_ZN40_INTERNAL_a903221f_4_k_cu_0281279c_116074cuda3std3__45__cpo6cbeginE
	.align		8
        /*0028*/ 	.dword	_ZN40_INTERNAL_a903221f_4_k_cu_0281279c_116074cuda3std3__45__cpo4cendE
	.align		8
        /*0030*/ 	.dword	_ZN40_INTERNAL_a903221f_4_k_cu_0281279c_116074cuda3std3__442_GLOBAL__N__a903221f_4_k_cu_0281279c_116076ignoreE
	.align		8
        /*0038*/ 	.dword	_ZN40_INTERNAL_a903221f_4_k_cu_0281279c_116074cuda3std3__419piecewise_constructE
	.align		8
        /*0040*/ 	.dword	_ZN40_INTERNAL_a903221f_4_k_cu_0281279c_116074cuda3std3__48in_placeE
	.align		8
        /*0048*/ 	.dword	_ZN40_INTERNAL_a903221f_4_k_cu_0281279c_116074cuda3std6ranges3__45__cpo4swapE
	.align		8
        /*0050*/ 	.dword	_ZN40_INTERNAL_a903221f_4_k_cu_0281279c_116074cuda3std6ranges3__45__cpo9iter_moveE
	.align		8
        /*0058*/ 	.dword	_ZN40_INTERNAL_a903221f_4_k_cu_0281279c_116074cute7productE
	.align		8
        /*0060*/ 	.dword	_ZN40_INTERNAL_a903221f_4_k_cu_0281279c_116074cute1_E
	.align		8
        /*0068*/ 	.dword	$str$22
	.align		8
        /*0070*/ 	.dword	$str$23


//--------------------- .text._ZN7cutlass13device_kernelINS_4gemm6kernel13GemmUniversalIN4cute5tupleIJiiiiEEENS1_10collective13CollectiveMmaINS1_34MainloopSm90TmaGmmaWarpSpecializedILi16ENS5_IJNS4_1CILi2EEENSA_ILi1EEESC_EEENS1_35KernelTmaWarpSpecializedCooperativeEEENS5_IJNSA_ILi384EEENSA_ILi48EEENSA_ILi16EEEEEENS_6half_tENS5_IJlSC_lEEESK_SL_NS4_8TiledMMAINS4_8MMA_AtomIJNS4_4SM904GMMA25MMA_64x16x16_F32F16F16_SSILNSP_5MajorE0ELSR_0ELNSP_7ScaleInE1ELSS_1EEEEEENS4_6LayoutISD_NS5_IJSC_NSA_ILi0EEESW_EEEEENS5_IJNS4_10UnderscoreESZ_SZ_EEEEENS4_13SM90_TMA_LOADENS4_14ComposedLayoutINS4_7SwizzleILi1ELi4ELi3EEENS4_18smem_ptr_flag_bitsILi16EEENSV_INS5_IJNSA_ILi8EEESI_EEENS5_IJSI_SC_EEEEEEEvNS4_8identityENS4_23SM90_TMA_LOAD_MULTICASTES1C_vS1D_EENS_8epilogue10collective6detail29Sm90TmaWarpSpecializedAdapterINS1H_15DefaultEpilogueISK_SL_SL_NS1G_6thread17LinearCombinationISK_Li1EffLNS1L_9ScaleType4KindE0ELNS_15FloatRoundStyleE2ESK_EENS1_15EpilogueDefaultEEEEEvvEEEEvNT_6ParamsE --------------------------
	.section	.text._ZN7cutlass13device_kernelINS_4gemm6kernel13GemmUniversalIN4cute5tupleIJiiiiEEENS1_10collective13CollectiveMmaINS1_34MainloopSm90TmaGmmaWarpSpecializedILi16ENS5_IJNS4_1CILi2EEENSA_ILi1EEESC_EEENS1_35KernelTmaWarpSpecializedCooperativeEEENS5_IJNSA_ILi384EEENSA_ILi48EEENSA_ILi16EEEEEENS_6half_tENS5_IJlSC_lEEESK_SL_NS4_8TiledMMAINS4_8MMA_AtomIJNS4_4SM904GMMA25MMA_64x16x16_F32F16F16_SSILNSP_5MajorE0ELSR_0ELNSP_7ScaleInE1ELSS_1EEEEEENS4_6LayoutISD_NS5_IJSC_NSA_ILi0EEESW_EEEEENS5_IJNS4_10UnderscoreESZ_SZ_EEEEENS4_13SM90_TMA_LOADENS4_14ComposedLayoutINS4_7SwizzleILi1ELi4ELi3EEENS4_18smem_ptr_flag_bitsILi16EEENSV_INS5_IJNSA_ILi8EEESI_EEENS5_IJSI_SC_EEEEEEEvNS4_8identityENS4_23SM90_TMA_LOAD_MULTICASTES1C_vS1D_EENS_8epilogue10collective6detail29Sm90TmaWarpSpecializedAdapterINS1H_15DefaultEpilogueISK_SL_SL_NS1G_6thread17LinearCombinationISK_Li1EffLNS1L_9ScaleType4KindE0ELNS_15FloatRoundStyleE2ESK_EENS1_15EpilogueDefaultEEEEEvvEEEEvNT_6ParamsE,"ax",@progbits
	.align	128
.text._ZN7cutlass13device_kernelINS_4gemm6kernel13GemmUniversalIN4cute5tupleIJiiiiEEENS1_10collective13CollectiveMmaINS1_34MainloopSm90TmaGmmaWarpSpecializedILi16ENS5_IJNS4_1CILi2EEENSA_ILi1EEESC_EEENS1_35KernelTmaWarpSpecializedCooperativeEEENS5_IJNSA_ILi384EEENSA_ILi48EEENSA_ILi16EEEEEENS_6half_tENS5_IJlSC_lEEESK_SL_NS4_8TiledMMAINS4_8MMA_AtomIJNS4_4SM904GMMA25MMA_64x16x16_F32F16F16_SSILNSP_5MajorE0ELSR_0ELNSP_7ScaleInE1ELSS_1EEEEEENS4_6LayoutISD_NS5_IJSC_NSA_ILi0EEESW_EEEEENS5_IJNS4_10UnderscoreESZ_SZ_EEEEENS4_13SM90_TMA_LOADENS4_14ComposedLayoutINS4_7SwizzleILi1ELi4ELi3EEENS4_18smem_ptr_flag_bitsILi16EEENSV_INS5_IJNSA_ILi8EEESI_EEENS5_IJSI_SC_EEEEEEEvNS4_8identityENS4_23SM90_TMA_LOAD_MULTICASTES1C_vS1D_EENS_8epilogue10collective6detail29Sm90TmaWarpSpecializedAdapterINS1H_15DefaultEpilogueISK_SL_SL_NS1G_6thread17LinearCombinationISK_Li1EffLNS1L_9ScaleType4KindE0ELNS_15FloatRoundStyleE2ESK_EENS1_15EpilogueDefaultEEEEEvvEEEEvNT_6ParamsE:
        .type           _ZN7cutlass13device_kernelINS_4gemm6kernel13GemmUniversalIN4cute5tupleIJiiiiEEENS1_10collective13CollectiveMmaINS1_34MainloopSm90TmaGmmaWarpSpecializedILi16ENS5_IJNS4_1CILi2EEENSA_ILi1EEESC_EEENS1_35KernelTmaWarpSpecializedCooperativeEEENS5_IJNSA_ILi384EEENSA_ILi48EEENSA_ILi16EEEEEENS_6half_tENS5_IJlSC_lEEESK_SL_NS4_8TiledMMAINS4_8MMA_AtomIJNS4_4SM904GMMA25MMA_64x16x16_F32F16F16_SSILNSP_5MajorE0ELSR_0ELNSP_7ScaleInE1ELSS_1EEEEEENS4_6LayoutISD_NS5_IJSC_NSA_ILi0EEESW_EEEEENS5_IJNS4_10UnderscoreESZ_SZ_EEEEENS4_13SM90_TMA_LOADENS4_14ComposedLayoutINS4_7SwizzleILi1ELi4ELi3EEENS4_18smem_ptr_flag_bitsILi16EEENSV_INS5_IJNSA_ILi8EEESI_EEENS5_IJSI_SC_EEEEEEEvNS4_8identityENS4_23SM90_TMA_LOAD_MULTICASTES1C_vS1D_EENS_8epilogue10collective6detail29Sm90TmaWarpSpecializedAdapterINS1H_15DefaultEpilogueISK_SL_SL_NS1G_6thread17LinearCombinationISK_Li1EffLNS1L_9ScaleType4KindE0ELNS_15FloatRoundStyleE2ESK_EENS1_15EpilogueDefaultEEEEEvvEEEEvNT_6ParamsE,@function
        .size           _ZN7cutlass13device_kernelINS_4gemm6kernel13GemmUniversalIN4cute5tupleIJiiiiEEENS1_10collective13CollectiveMmaINS1_34MainloopSm90TmaGmmaWarpSpecializedILi16ENS5_IJNS4_1CILi2EEENSA_ILi1EEESC_EEENS1_35KernelTmaWarpSpecializedCooperativeEEENS5_IJNSA_ILi384EEENSA_ILi48EEENSA_ILi16EEEEEENS_6half_tENS5_IJlSC_lEEESK_SL_NS4_8TiledMMAINS4_8MMA_AtomIJNS4_4SM904GMMA25MMA_64x16x16_F32F16F16_SSILNSP_5MajorE0ELSR_0ELNSP_7ScaleInE1ELSS_1EEEEEENS4_6LayoutISD_NS5_IJSC_NSA_ILi0EEESW_EEEEENS5_IJNS4_10UnderscoreESZ_SZ_EEEEENS4_13SM90_TMA_LOADENS4_14ComposedLayoutINS4_7SwizzleILi1ELi4ELi3EEENS4_18smem_ptr_flag_bitsILi16EEENSV_INS5_IJNSA_ILi8EEESI_EEENS5_IJSI_SC_EEEEEEEvNS4_8identityENS4_23SM90_TMA_LOAD_MULTICASTES1C_vS1D_EENS_8epilogue10collective6detail29Sm90TmaWarpSpecializedAdapterINS1H_15DefaultEpilogueISK_SL_SL_NS1G_6thread17LinearCombinationISK_Li1EffLNS1L_9ScaleType4KindE0ELNS_15FloatRoundStyleE2ESK_EENS1_15EpilogueDefaultEEEEEvvEEEEvNT_6ParamsE,(.L_x_232 - _ZN7cutlass13device_kernelINS_4gemm6kernel13GemmUniversalIN4cute5tupleIJiiiiEEENS1_10collective13CollectiveMmaINS1_34MainloopSm90TmaGmmaWarpSpecializedILi16ENS5_IJNS4_1CILi2EEENSA_ILi1EEESC_EEENS1_35KernelTmaWarpSpecializedCooperativeEEENS5_IJNSA_ILi384EEENSA_ILi48EEENSA_ILi16EEEEEENS_6half_tENS5_IJlSC_lEEESK_SL_NS4_8TiledMMAINS4_8MMA_AtomIJNS4_4SM904GMMA25MMA_64x16x16_F32F16F16_SSILNSP_5MajorE0ELSR_0ELNSP_7ScaleInE1ELSS_1EEEEEENS4_6LayoutISD_NS5_IJSC_NSA_ILi0EEESW_EEEEENS5_IJNS4_10UnderscoreESZ_SZ_EEEEENS4_13SM90_TMA_LOADENS4_14ComposedLayoutINS4_7SwizzleILi1ELi4ELi3EEENS4_18smem_ptr_flag_bitsILi16EEENSV_INS5_IJNSA_ILi8EEESI_EEENS5_IJSI_SC_EEEEEEEvNS4_8identityENS4_23SM90_TMA_LOAD_MULTICASTES1C_vS1D_EENS_8epilogue10collective6detail29Sm90TmaWarpSpecializedAdapterINS1H_15DefaultEpilogueISK_SL_SL_NS1G_6thread17LinearCombinationISK_Li1EffLNS1L_9ScaleType4KindE0ELNS_15FloatRoundStyleE2ESK_EENS1_15EpilogueDefaultEEEEEvvEEEEvNT_6ParamsE)
        .other          _ZN7cutlass13device_kernelINS_4gemm6kernel13GemmUniversalIN4cute5tupleIJiiiiEEENS1_10collective13CollectiveMmaINS1_34MainloopSm90TmaGmmaWarpSpecializedILi16ENS5_IJNS4_1CILi2EEENSA_ILi1EEESC_EEENS1_35KernelTmaWarpSpecializedCooperativeEEENS5_IJNSA_ILi384EEENSA_ILi48EEENSA_ILi16EEEEEENS_6half_tENS5_IJlSC_lEEESK_SL_NS4_8TiledMMAINS4_8MMA_AtomIJNS4_4SM904GMMA25MMA_64x16x16_F32F16F16_SSILNSP_5MajorE0ELSR_0ELNSP_7ScaleInE1ELSS_1EEEEEENS4_6LayoutISD_NS5_IJSC_NSA_ILi0EEESW_EEEEENS5_IJNS4_10UnderscoreESZ_SZ_EEEEENS4_13SM90_TMA_LOADENS4_14ComposedLayoutINS4_7SwizzleILi1ELi4ELi3EEENS4_18smem_ptr_flag_bitsILi16EEENSV_INS5_IJNSA_ILi8EEESI_EEENS5_IJSI_SC_EEEEEEEvNS4_8identityENS4_23SM90_TMA_LOAD_MULTICASTES1C_vS1D_EENS_8epilogue10collective6detail29Sm90TmaWarpSpecializedAdapterINS1H_15DefaultEpilogueISK_SL_SL_NS1G_6thread17LinearCombinationISK_Li1EffLNS1L_9ScaleType4KindE0ELNS_15FloatRoundStyleE2ESK_EENS1_15EpilogueDefaultEEEEEvvEEEEvNT_6ParamsE,@"STO_CUDA_ENTRY STV_DEFAULT"
_ZN7cutlass13device_kernelINS_4gemm6kernel13GemmUniversalIN4cute5tupleIJiiiiEEENS1_10collective13CollectiveMmaINS1_34MainloopSm90TmaGmmaWarpSpecializedILi16ENS5_IJNS4_1CILi2EEENSA_ILi1EEESC_EEENS1_35KernelTmaWarpSpecializedCooperativeEEENS5_IJNSA_ILi384EEENSA_ILi48EEENSA_ILi16EEEEEENS_6half_tENS5_IJlSC_lEEESK_SL_NS4_8TiledMMAINS4_8MMA_AtomIJNS4_4SM904GMMA25MMA_64x16x16_F32F16F16_SSILNSP_5MajorE0ELSR_0ELNSP_7ScaleInE1ELSS_1EEEEEENS4_6LayoutISD_NS5_IJSC_NSA_ILi0EEESW_EEEEENS5_IJNS4_10UnderscoreESZ_SZ_EEEEENS4_13SM90_TMA_LOADENS4_14ComposedLayoutINS4_7SwizzleILi1ELi4ELi3EEENS4_18smem_ptr_flag_bitsILi16EEENSV_INS5_IJNSA_ILi8EEESI_EEENS5_IJSI_SC_EEEEEEEvNS4_8identityENS4_23SM90_TMA_LOAD_MULTICASTES1C_vS1D_EENS_8epilogue10collective6detail29Sm90TmaWarpSpecializedAdapterINS1H_15DefaultEpilogueISK_SL_SL_NS1G_6thread17LinearCombinationISK_Li1EffLNS1L_9ScaleType4KindE0ELNS_15FloatRoundStyleE2ESK_EENS1_15EpilogueDefaultEEEEEvvEEEEvNT_6ParamsE:
[----:B------:R-:W0:Y:S01]  /*0000*/  LDC R1, c[0x0][0x28] ;  /* 0x00000a00ff017b82 */ /* 0x000e220000000800 */
[----:B------:R-:W1:Y:S01]  /*0010*/  S2R R101, SR_TID.X ;  /* 0x0000000000657919 */ /* 0x000e620000002100 */
[----:B------:R-:W-:Y:S01]  /*0020*/  ELECT P0, URZ, PT ;  /* 0x00000000003f782f */ /* 0x000fe20003800000 */
[----:B------:R-:W-:Y:S01]  /*0030*/  BSSY B0, `(.L_x_0) ;  /* 0x000000f000007945 */ /* 0x000fe20003800000 */
[--C-:B-1----:R-:W-:Y:S02]  /*0040*/  SHF.R.U32.HI R0, RZ, 0x5, R101.reuse ;  /* 0x00000005ff007819 */ /* 0x102fe40000011665 */
[----:B------:R-:W-:-:S03]  /*0050*/  SHF.R.U32.HI R7, RZ, 0x7, R101 ;  /* 0x00000007ff077819 */ /* 0x000fc60000011665 */
[----:B------:R-:W1:Y:S04]  /*0060*/  SHFL.IDX PT, R3, R0, RZ, 0x1f ;  /* 0x00001fff00037589 */ /* 0x000e6800000e0000 */
[----:B------:R2:W3:Y:S01]  /*0070*/  SHFL.IDX PT, R2, R7, RZ, 0x1f ;  /* 0x00001fff07027589 */ /* 0x0004e200000e0000 */
[----:B-1----:R-:W-:-:S13]  /*0080*/  ISETP.NE.OR P0, PT, R3, RZ, !P0 ;  /* 0x000000ff0300720c */ /* 0x002fda0004705670 */
[----:B0-23--:R-:W-:Y:S05]  /*0090*/  @P0 BRA `(.L_x_1) ;  /* 0x0000000000200947 */ /* 0x00dfea0003800000 */
[----:B------:R-:W-:Y:S02]  /*00a0*/  ULDC.64 UR4, c[0x0][0x198] ;  /* 0x0000660000047ab9 */ /* 0x000fe40000000a00 */
[----:B------:R-:W-:Y:S02]  /*00b0*/  UIADD3 UR6, UP0, UR4, 0xf0, URZ ;  /* 0x000000f004067890 */ /* 0x000fe4000ff1e03f */
[----:B------:R-:W-:Y:S02]  /*00c0*/  UIADD3 UR4, UP1, UR4, 0x1f0, URZ ;  /* 0x000001f004047890 */ /* 0x000fe4000ff3e03f */
[----:B------:R-:W-:Y:S02]  /*00d0*/  UIADD3.X UR7, URZ, UR5, URZ, UP0, !UPT ;  /* 0x000000053f077290 */ /* 0x000fe400087fe43f */
[----:B------:R-:W-:-:S07]  /*00e0*/  UIADD3.X UR5, URZ, UR5, URZ, UP1, !UPT ;  /* 0x000000053f057290 */ /* 0x000fce0008ffe43f */
[----:B------:R0:W-:Y:S02]  /*00f0*/  UTMACCTL.PF [UR6] ;  /* 0x00000000060079b9 */ /* 0x0001e40008040000 */
[----:B------:R0:W-:Y:S02]  /*0100*/  UTMACCTL.PF [UR4] ;  /* 0x00000000040079b9 */ /* 0x0001e40008040000 */
[----:B0-----:R-:W-:Y:S01]  /*0110*/  NOP ;  /* 0x0000000000007918 */ /* 0x001fe20000000000 */
.L_x_1:
[----:B------:R-:W-:Y:S05]  /*0120*/  BSYNC B0 ;  /* 0x0000000000007941 */ /* 0x000fea0003800000 */
.L_x_0:
[----:B------:R-:W0:Y:S02]  /*0130*/  SHFL.IDX PT, R5, R0, RZ, 0x1f ;  /* 0x00001fff00057589 */ /* 0x000e2400000e0000 */
[----:B0-----:R-:W-:-:S13]  /*0140*/  ISETP.NE.AND P0, PT, R5, RZ, PT ;  /* 0x000000ff0500720c */ /* 0x001fda0003f05270 */
[----:B------:R-:W-:Y:S05]  /*0150*/  @P0 BRA `(.L_x_2) ;  /* 0x0000000000c40947 */ /* 0x000fea0003800000 */
[----:B------:R-:W-:Y:S01]  /*0160*/  ELECT P0, URZ, PT ;  /* 0x00000000003f782f */ /* 0x000fe20003800000 */
[----:B------:R-:W-:-:S12]  /*0170*/  BSSY B0, `(.L_x_2) ;  /* 0x000002f000007945 */ /* 0x000fd80003800000 */
[----:B------:R-:W-:Y:S05]  /*0180*/  @!P0 BRA `(.L_x_3) ;  /* 0x0000000000b48947 */ /* 0x000fea0003800000 */
[----:B------:R-:W0:Y:S01]  /*0190*/  S2UR UR8, SR_CgaCtaId ;  /* 0x00000000000879c3 */ /* 0x000e220000008800 */
[----:B------:R-:W-:Y:S01]  /*01a0*/  UMOV UR4, 0x400 ;  /* 0x0000040000047882 */ /* 0x000fe20000000000 */
[----:B------:R-:W-:Y:S01]  /*01b0*/  UMOV UR5, 0x1 ;  /* 0x0000000100057882 */ /* 0x000fe20000000000 */
[----:B------:R-:W-:Y:S02]  /*01c0*/  UMOV UR6, 0x4 ;  /* 0x0000000400067882 */ /* 0x000fe40000000000 */
[----:B------:R-:W-:-:S04]  /*01d0*/  UIADD3 UR6, -UR6, 0x100000, URZ ;  /* 0x0010000006067890 */ /* 0x000fc8000fffe13f */
[----:B------:R-:W-:Y:S02]  /*01e0*/  USHF.L.U32 UR7, UR6, 0xb, URZ ;  /* 0x0000000b06077899 */ /* 0x000fe4000800063f */
[----:B------:R-:W-:Y:S02]  /*01f0*/  USHF.L.U32 UR6, UR6, 0x1, URZ ;  /* 0x0000000106067899 */ /* 0x000fe4000800063f */
[----:B0-----:R-:W-:Y:S02]  /*0200*/  ULEA UR8, UR8, UR4, 0x18 ;  /* 0x0000000408087291 */ /* 0x001fe4000f8ec03f */
[----:B------:R-:W-:-:S04]  /*0210*/  UIADD3 UR4, -UR5, 0x100000, URZ ;  /* 0x0010000005047890 */ /* 0x000fc8000fffe13f */
[----:B------:R-:W-:Y:S02]  /*0220*/  USHF.L.U32 UR5, UR4, 0xb, URZ ;  /* 0x0000000b04057899 */ /* 0x000fe4000800063f */
[----:B------:R-:W-:Y:S01]  /*0230*/  USHF.L.U32 UR4, UR4, 0x1, URZ ;  /* 0x0000000104047899 */ /* 0x000fe2000800063f */
[----:B------:R-:W0:Y:S11]  /*0240*/  FENCE.VIEW.ASYNC.S ;  /* 0x00000000000073c6 */ /* 0x000e360000000000 */
[----:B0-----:R0:W1:Y:S01]  /*0250*/  SYNCS.EXCH.64 URZ, [UR8], UR4 ;  /* 0x00000004083f75b2 */ /* 0x0010620008000100 */
[----:B------:R0:W2:Y:S01]  /*0260*/  SYNCS.EXCH.64 URZ, [UR8+0x80], UR6 ;  /* 0x00008006083f75b2 */ /* 0x0000a20008000100 */
[----:B------:R0:W3:Y:S01]  /*0270*/  SYNCS.EXCH.64 URZ, [UR8+0x8], UR4 ;  /* 0x00000804083f75b2 */ /* 0x0000e20008000100 */
[----:B------:R0:W4:Y:S01]  /*0280*/  SYNCS.EXCH.64 URZ, [UR8+0x88], UR6 ;  /* 0x00008806083f75b2 */ /* 0x0001220008000100 */
[----:B------:R0:W0:Y:S01]  /*0290*/  SYNCS.EXCH.64 URZ, [UR8+0x10], UR4 ;  /* 0x00001004083f75b2 */ /* 0x0000220008000100 */
        /* <DEDUP_REMOVED lines=27> */
[----:B-1234-:R-:W-:Y:S01]  /*0450*/  NOP ;  /* 0x0000000000007918 */ /* 0x01efe20000000000 */
.L_x_3:
[----:B0-----:R-:W-:Y:S05]  /*0460*/  BSYNC B0 ;  /* 0x0000000000007941 */ /* 0x001fea0003800000 */
.L_x_2:
[----:B------:R-:W-:Y:S01]  /*0470*/  SHF.R.S32.HI R4, RZ, 0x1f, R101 ;  /* 0x0000001fff047819 */ /* 0x000fe20000011465 */
[----:B------:R-:W0:Y:S01]  /*0480*/  SHFL.IDX PT, R0, R0, RZ, 0x1f ;  /* 0x00001fff00007589 */ /* 0x000e2200000e0000 */
[----:B------:R-:W1:Y:S01]  /*0490*/  S2UR UR8, SR_CTAID.X ;  /* 0x00000000000879c3 */ /* 0x000e620000002500 */
[----:B------:R-:W-:Y:S02]  /*04a0*/  ELECT P0, URZ, PT ;  /* 0x00000000003f782f */ /* 0x000fe40003800000 */
[----:B------:R-:W-:Y:S01]  /*04b0*/  LEA.HI R4, R4, R101, RZ, 0x7 ;  /* 0x0000006504047211 */ /* 0x000fe200078f38ff */
[----:B------:R-:W-:Y:S01]  /*04c0*/  ULDC UR4, c[0x0][0x150] ;  /* 0x0000540000047ab9 */ /* 0x000fe20000000800 */
[----:B------:R-:W-:Y:S01]  /*04d0*/  SHF.R.S32.HI R6, RZ, 0x1f, R5 ;  /* 0x0000001fff067819 */ /* 0x000fe20000011405 */
[----:B------:R-:W-:Y:S01]  /*04e0*/  NOP ;  /* 0x0000000000007918 */ /* 0x000fe20000000000 */
[----:B------:R-:W-:Y:S01]  /*04f0*/  LOP3.LUT R4, R4, 0xffffff80, RZ, 0xc0, !PT ;  /* 0xffffff8004047812 */ /* 0x000fe200078ec0ff */
[----:B------:R-:W-:Y:S01]  /*0500*/  NOP ;  /* 0x0000000000007918 */ /* 0x000fe20000000000 */
[----:B------:R-:W-:Y:S01]  /*0510*/  LEA.HI R6, R6, R5, RZ, 0x2 ;  /* 0x0000000506067211 */ /* 0x000fe200078f10ff */
[----:B------:R-:W2:Y:S01]  /*0520*/  LDC R11, c[0x0][0x144] ;  /* 0x00005100ff0b7b82 */ /* 0x000ea20000000800 */
[----:B------:R-:W-:Y:S01]  /*0530*/  IMAD.MOV.U32 R22, RZ, RZ, 0x1 ;  /* 0x00000001ff167424 */ /* 0x000fe200078e00ff */
[----:B------:R-:W-:Y:S01]  /*0540*/  ISETP.NE.AND P3, PT, R2, RZ, PT ;  /* 0x000000ff0200720c */ /* 0x000fe20003f65270 */
[----:B------:R-:W-:Y:S01]  /*0550*/  IMAD.IADD R8, R101, 0x1, -R4 ;  /* 0x0000000165087824 */ /* 0x000fe200078e0a04 */
[----:B------:R-:W-:Y:S01]  /*0560*/  LOP3.LUT R6, R6, 0x3ffffffc, RZ, 0xc0, !PT ;  /* 0x3ffffffc06067812 */ /* 0x000fe200078ec0ff */
[----:B------:R-:W3:Y:S03]  /*0570*/  S2R R4, SR_CTAID.Y ;  /* 0x0000000000047919 */ /* 0x000ee60000002600 */
[----:B------:R-:W-:Y:S01]  /*0580*/  SHF.R.S32.HI R9, RZ, 0x1f, R8 ;  /* 0x0000001fff097819 */ /* 0x000fe20000011408 */
[----:B------:R-:W-:Y:S01]  /*0590*/  IMAD.IADD R6, R5, 0x1, -R6 ;  /* 0x0000000105067824 */ /* 0x000fe200078e0a06 */
[----:B------:R-:W4:Y:S02]  /*05a0*/  LDC R13, c[0x0][0x140] ;  /* 0x00005000ff0d7b82 */ /* 0x000f240000000800 */
[----:B------:R-:W-:-:S02]  /*05b0*/  LEA.HI R9, R9, R8, RZ, 0x3 ;  /* 0x0000000809097211 */ /* 0x000fc400078f18ff */
[----:B0-----:R-:W-:Y:S02]  /*05c0*/  ISETP.NE.OR P0, PT, R0, RZ, !P0 ;  /* 0x000000ff0000720c */ /* 0x001fe40004705670 */
[--C-:B------:R-:W-:Y:S02]  /*05d0*/  SHF.R.S32.HI R0, RZ, 0x3, R9.reuse ;  /* 0x00000003ff007819 */ /* 0x100fe40000011409 */
[----:B-1----:R-:W-:Y:S02]  /*05e0*/  I2FP.F32.U32 R10, UR8 ;  /* 0x00000008000a7c45 */ /* 0x002fe40008201000 */
[----:B------:R-:W-:-:S03]  /*05f0*/  SHF.R.S32.HI R9, RZ, 0x1f, R9 ;  /* 0x0000001fff097819 */ /* 0x000fc60000011409 */
[----:B------:R-:W-:Y:S01]  /*0600*/  FMUL R10, R10, UR4 ;  /* 0x000000040a0a7c20 */ /* 0x000fe20008400000 */
[----:B------:R-:W-:Y:S01]  /*0610*/  LEA.HI R9, R9, R0, RZ, 0x2 ;  /* 0x0000000009097211 */ /* 0x000fe200078f10ff */
[----:B------:R-:W-:Y:S02]  /*0620*/  ULDC UR4, c[0x0][0x154] ;  /* 0x0000550000047ab9 */ /* 0x000fe40000000800 */
[----:B------:R-:W-:Y:S01]  /*0630*/  VOTEU.ALL UP0, P0 ;  /* 0x00000000003f7886 */ /* 0x000fe20000000000 */
[----:B------:R-:W-:Y:S01]  /*0640*/  LOP3.LUT R9, R9, 0xfffffffc, RZ, 0xc0, !PT ;  /* 0xfffffffc09097812 */ /* 0x000fe200078ec0ff */
[----:B------:R-:W0:Y:S01]  /*0650*/  F2I.U32.TRUNC.NTZ R10, R10 ;  /* 0x0000000a000a7305 */ /* 0x000e22000020f000 */
[----:B------:R-:W-:Y:S02]  /*0660*/  VOTEU.ALL UP1, P0 ;  /* 0x00000000003f7886 */ /* 0x000fe40000020000 */
[----:B------:R-:W1:Y:S01]  /*0670*/  @!UP0 S2UR UR7, SR_CgaCtaId ;  /* 0x00000000000789c3 */ /* 0x000e620000008800 */
[----:B------:R-:W-:Y:S01]  /*0680*/  IMAD.IADD R9, R0, 0x1, -R9 ;  /* 0x0000000100097824 */ /* 0x000fe200078e0a09 */
[----:B------:R-:W-:Y:S01]  /*0690*/  SHF.R.S32.HI R0, RZ, 0x1f, R3 ;  /* 0x0000001fff007819 */ /* 0x000fe20000011403 */
[----:B------:R-:W-:Y:S01]  /*06a0*/  @!UP0 UMOV UR6, 0x400 ;  /* 0x0000040000068882 */ /* 0x000fe20000000000 */
[----:B----4-:R-:W-:Y:S01]  /*06b0*/  ISETP.EQ.U32.AND P2, PT, R13, 0x1, PT ;  /* 0x000000010d00780c */ /* 0x010fe20003f42070 */
[----:B------:R-:W-:Y:S01]  /*06c0*/  IMAD R19, R6, 0x4, R9 ;  /* 0x0000000406137824 */ /* 0x000fe200078e0209 */
[----:B---3--:R-:W-:-:S02]  /*06d0*/  I2FP.F32.U32 R12, R4 ;  /* 0x00000004000c7245 */ /* 0x008fc40000201000 */
[----:B------:R-:W3:Y:S01]  /*06e0*/  LDC R9, c[0x0][0x148] ;  /* 0x00005200ff097b82 */ /* 0x000ee20000000800 */
[----:B------:R-:W-:Y:S02]  /*06f0*/  LEA.HI R0, R0, R3, RZ, 0x2 ;  /* 0x0000000300007211 */ /* 0x000fe400078f10ff */
[----:B------:R-:W-:Y:S01]  /*0700*/  LEA.HI R6, R19, R19, RZ, 0x1 ;  /* 0x0000001313067211 */ /* 0x000fe200078f08ff */
[----:B0-----:R-:W-:Y:S02]  /*0710*/  IMAD.MOV R14, RZ, RZ, -R10 ;  /* 0x000000ffff0e7224 */ /* 0x001fe400078e0a0a */
[----:B------:R-:W-:Y:S01]  /*0720*/  FMUL R12, R12, UR4 ;  /* 0x000000040c0c7c20 */ /* 0x000fe20008400000 */
[----:B------:R-:W-:Y:S01]  /*0730*/  LOP3.LUT R0, R0, 0xfffffffc, RZ, 0xc0, !PT ;  /* 0xfffffffc00007812 */ /* 0x000fe200078ec0ff */
[----:B------:R-:W-:Y:S01]  /*0740*/  UMOV UR4, 0x20 ;  /* 0x0000002000047882 */ /* 0x000fe20000000000 */
[----:B------:R-:W-:Y:S01]  /*0750*/  LOP3.LUT R10, R6, 0xfffffffe, RZ, 0xc0, !PT ;  /* 0xfffffffe060a7812 */ /* 0x000fe200078ec0ff */
[----:B--2---:R-:W-:Y:S01]  /*0760*/  IMAD R6, R11, R14, UR8 ;  /* 0x000000080b067e24 */ /* 0x004fe2000f8e020e */
[----:B------:R-:W-:-:S04]  /*0770*/  @!UP0 UIADD3 UR4, -UR4, 0x100000, URZ ;  /* 0x0010000004048890 */ /* 0x000fc8000fffe13f */
[----:B------:R-:W-:Y:S02]  /*0780*/  @!UP0 USHF.L.U32 UR5, UR4, 0xb, URZ ;  /* 0x0000000b04058899 */ /* 0x000fe4000800063f */
[----:B------:R-:W-:Y:S01]  /*0790*/  @!UP0 USHF.L.U32 UR4, UR4, 0x1, URZ ;  /* 0x0000000104048899 */ /* 0x000fe2000800063f */
[----:B------:R-:W0:Y:S01]  /*07a0*/  F2I.U32.TRUNC.NTZ R12, R12 ;  /* 0x0000000c000c7305 */ /* 0x000e22000020f000 */
[----:B------:R-:W-:Y:S02]  /*07b0*/  IMAD.IADD R3, R3, 0x1, -R0 ;  /* 0x0000000103037824 */ /* 0x000fe400078e0a00 */
[C---:B------:R-:W-:Y:S02]  /*07c0*/  IMAD.IADD R11, R19.reuse, 0x1, -R10 ;  /* 0x00000001130b7824 */ /* 0x040fe400078e0a0a */
[----:B------:R-:W-:Y:S01]  /*07d0*/  IMAD.SHL.U32 R10, R19, 0x4, RZ ;  /* 0x00000004130a7824 */ /* 0x000fe200078e00ff */
[----:B-1----:R-:W-:Y:S01]  /*07e0*/  @!UP0 ULEA UR6, UR7, UR6, 0x18 ;  /* 0x0000000607068291 */ /* 0x002fe2000f8ec03f */
[----:B------:R-:W-:Y:S01]  /*07f0*/  ISETP.NE.AND P1, PT, R3, 0x3, PT ;  /* 0x000000030300780c */ /* 0x000fe20003f25270 */
[----:B------:R-:W-:Y:S01]  /*0800*/  VOTEU.ALL UP0, P0 ;  /* 0x00000000003f7886 */ /* 0x000fe20000000000 */
[----:B------:R-:W-:-:S02]  /*0810*/  ISETP.NE.AND P4, PT, R11, R6, PT ;  /* 0x000000060b00720c */ /* 0x000fc40003f85270 */
[----:B------:R-:W-:Y:S02]  /*0820*/  LOP3.LUT R19, R19, 0xc, R10, 0x78, !PT ;  /* 0x0000000c13137812 */ /* 0x000fe400078e780a */
[----:B------:R-:W-:Y:S01]  /*0830*/  LOP3.LUT P0, RZ, R8, 0x7, RZ, 0xc0, !PT ;  /* 0x0000000708ff7812 */ /* 0x000fe2000780c0ff */
[C---:B------:R-:W-:Y:S01]  /*0840*/  VIADD R8, R2.reuse, 0xffffffff ;  /* 0xffffffff02087836 */ /* 0x040fe20000000000 */
[----:B------:R-:W-:Y:S01]  /*0850*/  ISETP.EQ.OR P1, PT, R3, RZ, !P1 ;  /* 0x000000ff0300720c */ /* 0x000fe20004f22670 */
[----:B0-----:R-:W-:Y:S01]  /*0860*/  IMAD.MOV R24, RZ, RZ, -R12 ;  /* 0x000000ffff187224 */ /* 0x001fe200078e0a0c */
[----:B------:R-:W-:Y:S01]  /*0870*/  ISETP.LT.U32.AND P0, PT, R19, 0x2, !P0 ;  /* 0x000000021300780c */ /* 0x000fe20004701070 */
[----:B------:R-:W0:Y:S02]  /*0880*/  FENCE.VIEW.ASYNC.S ;  /* 0x00000000000073c6 */ /* 0x000e240000000000 */
[----:B0-----:R0:W1:Y:S01]  /*0890*/  @!UP0 SYNCS.EXCH.64 URZ, [UR6+0x110], UR4 ;  /* 0x00011004063f85b2 */ /* 0x0010620008000100 */
[----:B------:R-:W-:Y:S01]  /*08a0*/  ISETP.EQ.AND P1, PT, R2, RZ, P1 ;  /* 0x000000ff0200720c */ /* 0x000fe20000f22270 */
[----:B---3--:R-:W-:Y:S01]  /*08b0*/  IMAD R11, R9, R24, R4 ;  /* 0x00000018090b7224 */ /* 0x008fe200078e0204 */
[----:B------:R-:W-:-:S02]  /*08c0*/  ISETP.GE.U32.AND P6, PT, R8, 0x2, PT ;  /* 0x000000020800780c */ /* 0x000fc40003fc6070 */
[----:B------:R-:W-:Y:S02]  /*08d0*/  @P4 LEA.HI R0, R19, R19, RZ, 0x1 ;  /* 0x0000001313004211 */ /* 0x000fe400078f08ff */
[----:B------:R-:W-:Y:S02]  /*08e0*/  SEL R18, RZ, 0x1, !P1 ;  /* 0x00000001ff127807 */ /* 0x000fe40004800000 */
[----:B------:R-:W-:Y:S02]  /*08f0*/  @P4 SHF.R.S32.HI R0, RZ, 0x1, R0 ;  /* 0x00000001ff004819 */ /* 0x000fe40000011400 */
[----:B------:R-:W-:Y:S02]  /*0900*/  SEL R18, R18, 0x2, P6 ;  /* 0x0000000212127807 */ /* 0x000fe40003000000 */
[----:B------:R-:W-:Y:S02]  /*0910*/  @P4 ISETP.NE.AND P5, PT, R0, R11, PT ;  /* 0x0000000b0000420c */ /* 0x000fe40003fa5270 */
[----:B------:R-:W-:Y:S01]  /*0920*/  SEL R11, RZ, 0x1, !P0 ;  /* 0x00000001ff0b7807 */ /* 0x000fe20004000000 */
[----:B------:R0:W2:Y:S01]  /*0930*/  @!UP1 SYNCS.EXCH.64 URZ, [UR6+0x118], UR4 ;  /* 0x00011804063f95b2 */ /* 0x0000a20008000100 */
[----:B------:R-:W-:Y:S01]  /*0940*/  @P4 SEL R22, RZ, 0x1, P5 ;  /* 0x00000001ff164807 */ /* 0x000fe20002800000 */
[----:B------:R-:W-:Y:S01]  /*0950*/  NOP ;  /* 0x0000000000007918 */ /* 0x000fe20000000000 */
[----:B------:R-:W-:-:S02]  /*0960*/  LOP3.LUT R0, R101, 0x7f, RZ, 0xc0, !PT ;  /* 0x0000007f65007812 */ /* 0x000fc400078ec0ff */
[----:B------:R-:W-:Y:S01]  /*0970*/  LOP3.LUT R22, R22, R11, RZ, 0xc0, !PT ;  /* 0x0000000b16167212 */ /* 0x000fe200078ec0ff */
[----:B01----:R-:W-:Y:S06]  /*0980*/  @!P2 BRA `(.L_x_4) ;  /* 0x000000000008a947 */ /* 0x003fec0003800000 */
[----:B--2---:R-:W-:Y:S01]  /*0990*/  UCGABAR_ARV ;  /* 0x00000000000079c7 */ /* 0x004fe20008000000 */
[----:B------:R-:W-:Y:S05]  /*09a0*/  BRA `(.L_x_5) ;  /* 0x0000000000047947 */ /* 0x000fea0003800000 */
.L_x_4:
[----:B--2---:R-:W-:Y:S01]  /*09b0*/  NOP ;  /* 0x0000000000007918 */ /* 0x004fe20000000000 */
.L_x_5:
[----:B------:R-:W0:Y:S01]  /*09c0*/  LDC R2, c[0x0][0x65c] ;  /* 0x00019700ff027b82 */ /* 0x000e220000000800 */
[----:B------:R-:W-:Y:S02]  /*09d0*/  IMAD.U32 R10, RZ, RZ, UR8 ;  /* 0x00000008ff0a7e24 */ /* 0x000fe4000f8e00ff */
[----:B------:R-:W-:Y:S01]  /*09e0*/  IMAD.MOV.U32 R11, RZ, RZ, RZ ;  /* 0x000000ffff0b7224 */ /* 0x000fe200078e00ff */
[----:B0-----:R-:W-:-:S04]  /*09f0*/  ISETP.NE.AND P1, PT, R2, 0x1, PT ;  /* 0x000000010200780c */ /* 0x001fc80003f25270 */
[----:B------:R-:W-:-:S09]  /*0a00*/  P2R R5, PR, RZ, 0x2 ;  /* 0x00000002ff057803 */ /* 0x000fd20000000000 */
[----:B------:R-:W0:Y:S01]  /*0a10*/  @P1 LDC R17, c[0x0][0x10] ;  /* 0x00000400ff111b82 */ /* 0x000e220000000800 */
[----:B------:R-:W-:Y:S02]  /*0a20*/  @P1 IMAD.MOV.U32 R5, RZ, RZ, RZ ;  /* 0x000000ffff051224 */ /* 0x000fe400078e00ff */
[----:B------:R-:W-:-:S05]  /*0a30*/  @P1 IMAD.MOV.U32 R15, RZ, RZ, RZ ;  /* 0x000000ffff0f1224 */ /* 0x000fca00078e00ff */
[----:B------:R-:W1:Y:S01]  /*0a40*/  @!P1 LDC R13, c[0x0][0xc] ;  /* 0x00000300ff0d9b82 */ /* 0x000e620000000800 */
[----:B------:R-:W-:Y:S01]  /*0a50*/  ULDC UR4, c[0x0][0xc] ;  /* 0x0000030000047ab9 */ /* 0x000fe20000000800 */
[----:B------:R-:W-:Y:S01]  /*0a60*/  ULDC UR5, c[0x0][0x10] ;  /* 0x0000040000057ab9 */ /* 0x000fe20000000800 */
[----:B------:R-:W-:Y:S01]  /*0a70*/  ULDC UR6, c[0x0][0x14] ;  /* 0x0000050000067ab9 */ /* 0x000fe20000000800 */
[----:B------:R-:W-:-:S04]  /*0a80*/  UIMAD.WIDE.U32 UR4, UR4, UR5, URZ ;  /* 0x00000005040472a5 */ /* 0x000fc8000f8e003f */
[----:B------:R-:W-:Y:S02]  /*0a90*/  UIMAD.WIDE.U32 UR36, UR4, UR6, URZ ;  /* 0x00000006042472a5 */ /* 0x000fe4000f8e003f */
[----:B------:R-:W-:-:S04]  /*0aa0*/  UIMAD UR42, UR5, UR6, URZ ;  /* 0x00000006052a72a4 */ /* 0x000fc8000f8e023f */
[----:B------:R-:W-:Y:S01]  /*0ab0*/  UIADD3 UR42, UR37, UR42, URZ ;  /* 0x0000002a252a7290 */ /* 0x000fe2000fffe03f */
[----:B0-----:R-:W-:-:S04]  /*0ac0*/  @P1 IMAD.WIDE.U32 R16, R17, UR8, R4 ;  /* 0x0000000811101c25 */ /* 0x001fc8000f8e0004 */
[----:B------:R-:W-:Y:S02]  /*0ad0*/  @P1 IMAD.IADD R17, R17, 0x1, R15 ;  /* 0x0000000111111824 */ /* 0x000fe400078e020f */
[----:B-1----:R-:W-:-:S04]  /*0ae0*/  @!P1 IMAD.WIDE.U32 R10, R4, R13, R10 ;  /* 0x0000000d040a9225 */ /* 0x002fc800078e000a */
[----:B------:R-:W-:Y:S02]  /*0af0*/  @!P1 IMAD.MOV.U32 R16, RZ, RZ, R10 ;  /* 0x000000ffff109224 */ /* 0x000fe400078e000a */
[----:B------:R-:W-:Y:S01]  /*0b00*/  @!P1 IMAD.MOV.U32 R17, RZ, RZ, R11 ;  /* 0x000000ffff119224 */ /* 0x000fe200078e000b */
[----:B------:R-:W-:Y:S06]  /*0b10*/  @!P2 BRA `(.L_x_6) ;  /* 0x00000000000ca947 */ /* 0x000fec0003800000 */
[----:B------:R-:W-:Y:S01]  /*0b20*/  UCGABAR_WAIT ;  /* 0x0000000000007dc7 */ /* 0x000fe20008000000 */
[----:B------:R-:W-:Y:S01]  /*0b30*/  CCTL.IVALL ;  /* 0x00000000ff00798f */ /* 0x000fe20002000000 */
[----:B------:R-:W-:Y:S05]  /*0b40*/  BRA `(.L_x_7) ;  /* 0x0000000000047947 */ /* 0x000fea0003800000 */
.L_x_6:
[----:B------:R-:W-:Y:S06]  /*0b50*/  BAR.SYNC.DEFER_BLOCKING 0x0 ;  /* 0x0000000000007b1d */ /* 0x000fec0000010000 */
.L_x_7:
[----:B------:R-:W-:Y:S05]  /*0b60*/  @!P3 BRA `(.L_x_8) ;  /* 0x0000006c00dcb947 */ /* 0x000fea0003800000 */
[----:B------:R-:W-:-:S13]  /*0b70*/  ISETP.GT.U32.AND P0, PT, R8, 0x1, PT ;  /* 0x000000010800780c */ /* 0x000fda0003f04070 */
[----:B------:R-:W-:Y:S05]  /*0b80*/  @P0 EXIT ;  /* 0x000000000000094d */ /* 0x000fea0003800000 */
[----:B------:R-:W-:Y:S01]  /*0b90*/  ULDC.64 UR4, c[0x0][0x650] ;  /* 0x0001940000047ab9 */ /* 0x000fe20000000a00 */
[----:B------:R-:W-:Y:S01]  /*0ba0*/  PRMT R3, RZ, 0x7610, R3 ;  /* 0x00007610ff037816 */ /* 0x000fe20000000003 */
[----:B------:R-:W-:Y:S01]  /*0bb0*/  IMAD.MOV.U32 R105, RZ, RZ, -0x1 ;  /* 0xffffffffff697424 */ /* 0x000fe200078e00ff */
[----:B------:R-:W-:Y:S01]  /*0bc0*/  ISETP.GE.U32.AND P0, PT, R16, UR4, PT ;  /* 0x0000000410007c0c */ /* 0x000fe2000bf06070 */
[----:B------:R-:W-:Y:S02]  /*0bd0*/  IMAD.MOV.U32 R104, RZ, RZ, -0x1 ;  /* 0xffffffffff687424 */ /* 0x000fe400078e00ff */
[----:B------:R-:W-:Y:S01]  /*0be0*/  IMAD.MOV.U32 R23, RZ, RZ, -0x1 ;  /* 0xffffffffff177424 */ /* 0x000fe200078e00ff */
[----:B------:R-:W-:-:S13]  /*0bf0*/  ISETP.GE.U32.AND.EX P0, PT, R17, UR5, PT, P0 ;  /* 0x0000000511007c0c */ /* 0x000fda000bf06100 */
[----:B------:R-:W-:Y:S05]  /*0c00*/  @P0 BRA `(.L_x_9) ;  /* 0x00000004002c0947 */ /* 0x000fea0003800000 */
[----:B------:R-:W0:Y:S01]  /*0c10*/  LDC.64 R26, c[0x0][0x628] ;  /* 0x00018a00ff1a7b82 */ /* 0x000e220000000a00 */
[----:B------:R-:W-:Y:S02]  /*0c20*/  IMAD.MOV.U32 R10, RZ, RZ, R16 ;  /* 0x000000ffff0a7224 */ /* 0x000fe400078e0010 */
[----:B------:R-:W-:-:S05]  /*0c30*/  IMAD.MOV.U32 R11, RZ, RZ, R17 ;  /* 0x000000ffff0b7224 */ /* 0x000fca00078e0011 */
[----:B------:R-:W1:Y:S08]  /*0c40*/  LDC R8, c[0x0][0x630] ;  /* 0x00018c00ff087b82 */ /* 0x000e700000000800 */
[----:B------:R-:W2:Y:S01]  /*0c50*/  LDC.64 R28, c[0x0][0x620] ;  /* 0x00018800ff1c7b82 */ /* 0x000ea20000000a00 */
[----:B0-----:R-:W-:-:S04]  /*0c60*/  ISETP.NE.U32.AND P0, PT, R26, RZ, PT ;  /* 0x000000ff1a00720c */ /* 0x001fc80003f05070 */
[----:B------:R-:W-:-:S13]  /*0c70*/  ISETP.NE.AND.EX P0, PT, R27, RZ, PT, P0 ;  /* 0x000000ff1b00720c */ /* 0x000fda0003f05300 */
[----:B-12---:R-:W-:Y:S05]  /*0c80*/  @!P0 BRA `(.L_x_10) ;  /* 0x0000000000288947 */ /* 0x006fea0003800000 */
[----:B------:R-:W0:Y:S02]  /*0c90*/  LDC R3, c[0x0][0x634] ;  /* 0x00018d00ff037b82 */ /* 0x000e240000000800 */
[----:B0-----:R-:W-:-:S05]  /*0ca0*/  IADD3 R3, P0, R16, R3, RZ ;  /* 0x0000000310037210 */ /* 0x001fca0007f1e0ff */
[----:B------:R-:W-:-:S04]  /*0cb0*/  IMAD.X R21, RZ, RZ, R17, P0 ;  /* 0x000000ffff157224 */ /* 0x000fc800000e0611 */
[----:B------:R-:W-:-:S04]  /*0cc0*/  IMAD.WIDE.U32 R10, R21, R26, RZ ;  /* 0x0000001a150a7225 */ /* 0x000fc800078e00ff */
[----:B------:R-:W-:-:S04]  /*0cd0*/  IMAD.WIDE.U32 R12, P0, R3, R27, R10 ;  /* 0x0000001b030c7225 */ /* 0x000fc8000780000a */
[----:B------:R-:W-:-:S04]  /*0ce0*/  IMAD.WIDE.U32 R10, R3, R26, RZ ;  /* 0x0000001a030a7225 */ /* 0x000fc800078e00ff */
[----:B------:R-:W-:Y:S01]  /*0cf0*/  IMAD.X R15, RZ, RZ, RZ, P0 ;  /* 0x000000ffff0f7224 */ /* 0x000fe200000e06ff */
[----:B------:R-:W-:Y:S01]  /*0d00*/  IADD3 RZ, P0, R11, R12, RZ ;  /* 0x0000000c0bff7210 */ /* 0x000fe20007f1e0ff */
[----:B------:R-:W-:-:S04]  /*0d10*/  IMAD.MOV.U32 R14, RZ, RZ, R13 ;  /* 0x000000ffff0e7224 */ /* 0x000fc800078e000d */
[----:B------:R-:W-:-:S08]  /*0d20*/  IMAD.WIDE.U32.X R10, R21, R27, R14, P0 ;  /* 0x0000001b150a7225 */ /* 0x000fd000000e040e */
.L_x_10:
[----:B------:R-:W0:Y:S01]  /*0d30*/  LDC.64 R32, c[0x0][0x640] ;  /* 0x00019000ff207b82 */ /* 0x000e220000000a00 */
[--C-:B------:R-:W-:Y:S01]  /*0d40*/  SHF.R.U64 R27, R10, R8, R11.reuse ;  /* 0x000000080a1b7219 */ /* 0x100fe2000000120b */
[----:B------:R-:W-:Y:S01]  /*0d50*/  IMAD R31, R9, R24, R4 ;  /* 0x00000018091f7224 */ /* 0x000fe200078e0204 */
[----:B------:R-:W-:Y:S01]  /*0d60*/  SHF.R.U32.HI R3, RZ, R8, R11 ;  /* 0x00000008ff037219 */ /* 0x000fe2000001160b */
[----:B------:R-:W-:Y:S01]  /*0d70*/  IMAD.MOV.U32 R23, RZ, RZ, 0x1 ;  /* 0x00000001ff177424 */ /* 0x000fe200078e00ff */
[----:B------:R-:W-:-:S03]  /*0d80*/  IADD3 R5, P0, RZ, -R27, RZ ;  /* 0x8000001bff057210 */ /* 0x000fc60007f1e0ff */
[----:B------:R-:W1:Y:S02]  /*0d90*/  LDC R12, c[0x0][0x618] ;  /* 0x00018600ff0c7b82 */ /* 0x000e640000000800 */
[----:B------:R-:W-:Y:S02]  /*0da0*/  IMAD.X R3, RZ, RZ, ~R3, P0 ;  /* 0x000000ffff037224 */ /* 0x000fe400000e0e03 */
[----:B------:R-:W-:-:S04]  /*0db0*/  IMAD.WIDE.U32 R10, R5, R28, R16 ;  /* 0x0000001c050a7225 */ /* 0x000fc800078e0010 */
[----:B------:R-:W2:Y:S01]  /*0dc0*/  LDC R20, c[0x0][0x608] ;  /* 0x00018200ff147b82 */ /* 0x000ea20000000800 */
[----:B------:R-:W-:Y:S02]  /*0dd0*/  IMAD R8, R3, R28, RZ ;  /* 0x0000001c03087224 */ /* 0x000fe400078e02ff */
[----:B------:R-:W-:Y:S02]  /*0de0*/  IMAD.MOV.U32 R3, RZ, RZ, -0x1 ;  /* 0xffffffffff037424 */ /* 0x000fe400078e00ff */
[----:B------:R-:W-:-:S03]  /*0df0*/  IMAD R5, R5, R29, R8 ;  /* 0x0000001d05057224 */ /* 0x000fc600078e0208 */
[----:B------:R-:W3:Y:S01]  /*0e00*/  LDC R30, c[0x0][0x658] ;  /* 0x00019600ff1e7b82 */ /* 0x000ee20000000800 */
[----:B------:R-:W-:Y:S01]  /*0e10*/  IMAD.IADD R5, R11, 0x1, R5 ;  /* 0x000000010b057824 */ /* 0x000fe200078e0205 */
[----:B0-----:R-:W-:-:S04]  /*0e20*/  ISETP.NE.U32.AND P0, PT, R32, RZ, PT ;  /* 0x000000ff2000720c */ /* 0x001fc80003f05070 */
[----:B------:R-:W-:Y:S02]  /*0e30*/  ISETP.NE.AND.EX P0, PT, R33, RZ, PT, P0 ;  /* 0x000000ff2100720c */ /* 0x000fe40003f05300 */
[----:B------:R-:W0:Y:S01]  /*0e40*/  LDC R26, c[0x0][0x600] ;  /* 0x00018000ff1a7b82 */ /* 0x000e220000000800 */
[-CC-:B-1----:R-:W-:Y:S02]  /*0e50*/  SHF.R.U64 R14, R10, R12.reuse, R5.reuse ;  /* 0x0000000c0a0e7219 */ /* 0x182fe40000001205 */
[----:B------:R-:W-:-:S05]  /*0e60*/  SHF.R.U32.HI R5, RZ, R12, R5 ;  /* 0x0000000cff057219 */ /* 0x000fca0000011605 */
[----:B------:R-:W1:Y:S01]  /*0e70*/  LDC R15, c[0x0][0x648] ;  /* 0x00019200ff0f7b82 */ /* 0x000e620000000800 */
[-CC-:B--2---:R-:W-:Y:S02]  /*0e80*/  SHF.R.U64 R29, R14, R20.reuse, R5.reuse ;  /* 0x000000140e1d7219 */ /* 0x184fe40000001205 */
[----:B------:R-:W-:-:S05]  /*0e90*/  SHF.R.U32.HI R5, RZ, R20, R5 ;  /* 0x00000014ff057219 */ /* 0x000fca0000011605 */
[----:B------:R-:W2:Y:S01]  /*0ea0*/  LDC R21, c[0x0][0x638] ;  /* 0x00018e00ff157b82 */ /* 0x000ea20000000800 */
[-CC-:B---3--:R-:W-:Y:S02]  /*0eb0*/  SHF.R.U64 R20, R29, R30.reuse, R5.reuse ;  /* 0x0000001e1d147219 */ /* 0x188fe40000001205 */
[-C--:B------:R-:W-:Y:S02]  /*0ec0*/  SHF.L.U32 R3, R3, R30.reuse, RZ ;  /* 0x0000001e03037219 */ /* 0x080fe400000006ff */
[----:B------:R-:W-:Y:S01]  /*0ed0*/  SHF.R.U32.HI R5, RZ, R30, R5 ;  /* 0x0000001eff057219 */ /* 0x000fe20000011605 */
[----:B------:R-:W-:Y:S01]  /*0ee0*/  IMAD.MOV.U32 R4, RZ, RZ, R20 ;  /* 0x000000ffff047224 */ /* 0x000fe200078e0014 */
[----:B------:R-:W-:Y:S01]  /*0ef0*/  LOP3.LUT R12, RZ, R3, RZ, 0x33, !PT ;  /* 0x00000003ff0c7212 */ /* 0x000fe200078e33ff */
[----:B------:R-:W3:Y:S01]  /*0f00*/  LDC R25, c[0x0][0x610] ;  /* 0x00018400ff197b82 */ /* 0x000ee20000000800 */
[----:B------:R-:W-:Y:S05]  /*0f10*/  @!P0 BRA `(.L_x_11) ;  /* 0x0000000000288947 */ /* 0x000fea0003800000 */
[----:B------:R-:W4:Y:S02]  /*0f20*/  LDC R3, c[0x0][0x64c] ;  /* 0x00019300ff037b82 */ /* 0x000f240000000800 */
[----:B----4-:R-:W-:-:S05]  /*0f30*/  IADD3 R3, P0, R20, R3, RZ ;  /* 0x0000000314037210 */ /* 0x010fca0007f1e0ff */
        /* <DEDUP_REMOVED lines=8> */
.L_x_11:
[----:B-1----:R-:W-:Y:S01]  /*0fc0*/  SHF.R.U64 R4, R4, R15, R5 ;  /* 0x0000000f04047219 */ /* 0x002fe20000001205 */
[----:B0-----:R-:W-:Y:S01]  /*0fd0*/  VIADD R5, R26, 0xffffffff ;  /* 0xffffffff1a057836 */ /* 0x001fe20000000000 */
[----:B------:R-:W-:Y:S01]  /*0fe0*/  SHF.L.U32 R3, R23, R30, RZ ;  /* 0x0000001e17037219 */ /* 0x000fe200000006ff */
[----:B------:R-:W-:Y:S01]  /*0ff0*/  IMAD.MOV.U32 R23, RZ, RZ, R27 ;  /* 0x000000ffff177224 */ /* 0x000fe200078e001b */
[----:B------:R-:W-:Y:S01]  /*1000*/  LOP3.LUT R12, R29, R12, RZ, 0xc0, !PT ;  /* 0x0000000c1d0c7212 */ /* 0x000fe200078ec0ff */
[----:B------:R-:W-:Y:S01]  /*1010*/  IMAD.MOV R8, RZ, RZ, -R4 ;  /* 0x000000ffff087224 */ /* 0x000fe200078e0a04 */
[----:B------:R-:W-:Y:S02]  /*1020*/  SEL R6, R6, R31, !P1 ;  /* 0x0000001f06067207 */ /* 0x000fe40004800000 */
[----:B------:R-:W-:Y:S01]  /*1030*/  LOP3.LUT R5, R14, R5, RZ, 0xc0, !PT ;  /* 0x000000050e057212 */ /* 0x000fe200078ec0ff */
[----:B------:R-:W-:Y:S02]  /*1040*/  IMAD R9, R3, R4, R12 ;  /* 0x0000000403097224 */ /* 0x000fe400078e020c */
[----:B--2---:R-:W-:-:S02]  /*1050*/  IMAD R3, R8, R21, R20 ;  /* 0x0000001508037224 */ /* 0x004fc400078e0214 */
[----:B---3--:R-:W-:Y:S02]  /*1060*/  IMAD R6, R9, R25, R6 ;  /* 0x0000001909067224 */ /* 0x008fe400078e0206 */
[----:B------:R-:W-:Y:S02]  /*1070*/  IMAD R105, R3, R26, R5 ;  /* 0x0000001a03697224 */ /* 0x000fe400078e0205 */
[----:B------:R-:W-:-:S03]  /*1080*/  IMAD.MOV.U32 R4, RZ, RZ, 0x1 ;  /* 0x00000001ff047424 */ /* 0x000fc600078e00ff */
[----:B------:R-:W-:Y:S02]  /*1090*/  SEL R104, R105, R6, !P1 ;  /* 0x0000000669687207 */ /* 0x000fe40004800000 */
[----:B------:R-:W-:Y:S02]  /*10a0*/  PRMT R3, R4, 0x7610, R3 ;  /* 0x0000761004037816 */ /* 0x000fe40000000003 */
[----:B------:R-:W-:-:S07]  /*10b0*/  SEL R105, R6, R105, !P1 ;  /* 0x0000006906697207 */ /* 0x000fce0004800000 */
.L_x_9:
[----:B------:R-:W-:-:S08]  /*10c0*/  NOP ;  /* 0x0000000000007918 */ /* 0x000fd00000000000 */
[----:B------:R-:W0:Y:S02]  /*10d0*/  USETMAXREG.TRY_ALLOC.CTAPOOL UP0, 0xe8 ;  /* 0x000000e8000079c8 */ /* 0x000e240008000600 */
[----:B0-----:R-:W-:-:S13]  /*10e0*/  PLOP3.LUT P0, PT, PT, PT, UP0, 0x80, 0x0 ;  /* 0x000000000000781c */ /* 0x001fda0003f0f008 */
[----:B------:R-:W-:Y:S05]  /*10f0*/  @!P0 BRA `(.L_x_9) ;  /* 0xfffffffc00f08947 */ /* 0x000fea000383ffff */
[----:B------:R-:W-:Y:S01]  /*1100*/  ULDC.64 UR4, c[0x0][0x598] ;  /* 0x0001660000047ab9 */ /* 0x000fe20000000a00 */
[----:B------:R-:W-:Y:S01]  /*1110*/  ULDC.64 UR38, c[0x0][0x208] ;  /* 0x0000820000267ab9 */ /* 0x000fe20000000a00 */
[----:B------:R-:W-:-:S04]  /*1120*/  ISETP.NE.U32.AND P0, PT, RZ, UR4, PT ;  /* 0x00000004ff007c0c */ /* 0x000fc8000bf05070 */
[----:B------:R-:W-:-:S13]  /*1130*/  ISETP.NE.AND.EX P0, PT, RZ, UR5, PT, P0 ;  /* 0x00000005ff007c0c */ /* 0x000fda000bf05300 */
[----:B------:R-:W-:Y:S05]  /*1140*/  @!P0 BRA `(.L_x_12) ;  /* 0x00000000001c8947 */ /* 0x000fea0003800000 */
[----:B------:R-:W0:Y:S02]  /*1150*/  LDC.64 R4, c[0x0][0x598] ;  /* 0x00016600ff047b82 */ /* 0x000e240000000a00 */
[----:B0-----:R-:W2:Y:S02]  /*1160*/  LDG.E.64 R4, desc[UR38][R4.64] ;  /* 0x0000002604047981 */ /* 0x001ea4000c1e1b00 */
[----:B--2---:R-:W-:-:S04]  /*1170*/  ISETP.NE.U32.AND P0, PT, R4, RZ, PT ;  /* 0x000000ff0400720c */ /* 0x004fc80003f05070 */
[----:B------:R-:W-:-:S13]  /*1180*/  ISETP.NE.AND.EX P0, PT, R5, RZ, PT, P0 ;  /* 0x000000ff0500720c */ /* 0x000fda0003f05300 */
[----:B------:R-:W-:Y:S05]  /*1190*/  @!P0 BRA `(.L_x_12) ;  /* 0x0000000000088947 */ /* 0x000fea0003800000 */
[----:B------:R0:W5:Y:S01]  /*11a0*/  LD.E R98, desc[UR38][R4.64] ;  /* 0x0000002604627980 */ /* 0x000162000c101900 */
[----:B------:R-:W-:Y:S05]  /*11b0*/  BRA `(.L_x_13) ;  /* 0x0000000000247947 */ /* 0x000fea0003800000 */
.L_x_12:
[----:B------:R-:W-:Y:S02]  /*11c0*/  ULDC.64 UR4, c[0x0][0x588] ;  /* 0x0001620000047ab9 */ /* 0x000fe40000000a00 */
[----:B------:R-:W-:-:S04]  /*11d0*/  ISETP.NE.U32.AND P0, PT, RZ, UR4, PT ;  /* 0x00000004ff007c0c */ /* 0x000fc8000bf05070 */
[----:B------:R-:W-:-:S13]  /*11e0*/  ISETP.NE.AND.EX P0, PT, RZ, UR5, PT, P0 ;  /* 0x00000005ff007c0c */ /* 0x000fda000bf05300 */
[----:B------:R-:W-:Y:S05]  /*11f0*/  @!P0 BRA `(.L_x_14) ;  /* 0x00000000000c8947 */ /* 0x000fea0003800000 */
[----:B------:R-:W0:Y:S02]  /*1200*/  LDC.64 R98, c[0x0][0x588] ;  /* 0x00016200ff627b82 */ /* 0x000e240000000a00 */
[----:B0-----:R1:W5:Y:S01]  /*1210*/  LDG.E R98, desc[UR38][R98.64] ;  /* 0x0000002662627981 */ /* 0x001362000c1e1900 */
[----:B------:R-:W-:Y:S05]  /*1220*/  BRA `(.L_x_13) ;  /* 0x0000000000087947 */ /* 0x000fea0003800000 */
.L_x_14:
[----:B------:R-:W-:Y:S02]  /*1230*/  ULDC UR4, c[0x0][0x580] ;  /* 0x0001600000047ab9 */ /* 0x000fe40000000800 */
[----:B------:R-:W-:-:S07]  /*1240*/  IMAD.U32 R98, RZ, RZ, UR4 ;  /* 0x00000004ff627e24 */ /* 0x000fce000f8e00ff */
.L_x_13:
[----:B------:R-:W-:Y:S02]  /*1250*/  ULDC.64 UR4, c[0x0][0x5a0] ;  /* 0x0001680000047ab9 */ /* 0x000fe40000000a00 */
[----:B------:R-:W-:-:S04]  /*1260*/  ISETP.NE.U32.AND P0, PT, RZ, UR4, PT ;  /* 0x00000004ff007c0c */ /* 0x000fc8000bf05070 */
[----:B------:R-:W-:-:S13]  /*1270*/  ISETP.NE.AND.EX P0, PT, RZ, UR5, PT, P0 ;  /* 0x00000005ff007c0c */ /* 0x000fda000bf05300 */
[----:B------:R-:W-:Y:S05]  /*1280*/  @!P0 BRA `(.L_x_15) ;  /* 0x00000000001c8947 */ /* 0x000fea0003800000 */
[----:B0-----:R-:W0:Y:S02]  /*1290*/  LDC.64 R4, c[0x0][0x5a0] ;  /* 0x00016800ff047b82 */ /* 0x001e240000000a00 */
[----:B0-----:R-:W2:Y:S02]  /*12a0*/  LDG.E.64 R4, desc[UR38][R4.64] ;  /* 0x0000002604047981 */ /* 0x001ea4000c1e1b00 */
[----:B--2---:R-:W-:-:S04]  /*12b0*/  ISETP.NE.U32.AND P0, PT, R4, RZ, PT ;  /* 0x000000ff0400720c */ /* 0x004fc80003f05070 */
[----:B------:R-:W-:-:S13]  /*12c0*/  ISETP.NE.AND.EX P0, PT, R5, RZ, PT, P0 ;  /* 0x000000ff0500720c */ /* 0x000fda0003f05300 */
[----:B------:R-:W-:Y:S05]  /*12d0*/  @!P0 BRA `(.L_x_15) ;  /* 0x0000000000088947 */ /* 0x000fea0003800000 */
[----:B-1----:R0:W5:Y:S01]  /*12e0*/  LD.E R99, desc[UR38][R4.64] ;  /* 0x0000002604637980 */ /* 0x002162000c101900 */
[----:B------:R-:W-:Y:S05]  /*12f0*/  BRA `(.L_x_16) ;  /* 0x0000000000247947 */ /* 0x000fea0003800000 */
.L_x_15:
[----:B------:R-:W-:Y:S02]  /*1300*/  ULDC.64 UR4, c[0x0][0x590] ;  /* 0x0001640000047ab9 */ /* 0x000fe40000000a00 */
[----:B------:R-:W-:-:S04]  /*1310*/  ISETP.NE.U32.AND P0, PT, RZ, UR4, PT ;  /* 0x00000004ff007c0c */ /* 0x000fc8000bf05070 */
[----:B------:R-:W-:-:S13]  /*1320*/  ISETP.NE.AND.EX P0, PT, RZ, UR5, PT, P0 ;  /* 0x00000005ff007c0c */ /* 0x000fda000bf05300 */
[----:B------:R-:W-:Y:S05]  /*1330*/  @!P0 BRA `(.L_x_17) ;  /* 0x00000000000c8947 */ /* 0x000fea0003800000 */
[----:B0-----:R-:W1:Y:S02]  /*1340*/  LDC.64 R4, c[0x0][0x590] ;  /* 0x00016400ff047b82 */ /* 0x001e640000000a00 */
[----:B-1----:R1:W5:Y:S01]  /*1350*/  LDG.E R99, desc[UR38][R4.64] ;  /* 0x0000002604637981 */ /* 0x002362000c1e1900 */
[----:B------:R-:W-:Y:S05]  /*1360*/  BRA `(.L_x_16) ;  /* 0x0000000000087947 */ /* 0x000fea0003800000 */
.L_x_17:
[----:B------:R-:W-:Y:S02]  /*1370*/  ULDC UR4, c[0x0][0x584] ;  /* 0x0001610000047ab9 */ /* 0x000fe40000000800 */
[----:B-1----:R-:W-:-:S07]  /*1380*/  IMAD.U32 R99, RZ, RZ, UR4 ;  /* 0x00000004ff637e24 */ /* 0x002fce000f8e00ff */
.L_x_16:
[----:B------:R-:W-:-:S13]  /*1390*/  LOP3.LUT P0, RZ, R3, 0xff, RZ, 0xc0, !PT ;  /* 0x000000ff03ff7812 */ /* 0x000fda000780c0ff */
[----:B------:R-:W-:Y:S05]  /*13a0*/  @!P0 EXIT ;  /* 0x000000000000894d */ /* 0x000fea0003800000 */
[----:B------:R-:W-:Y:S01]  /*13b0*/  ULDC.64 UR6, c[0x0][0x288] ;  /* 0x0000a20000067ab9 */ /* 0x000fe20000000a00 */
[----:B------:R-:W-:Y:S01]  /*13c0*/  SHF.R.U32.HI R3, RZ, 0x2, R101 ;  /* 0x00000002ff037819 */ /* 0x000fe20000011665 */
[----:B------:R-:W-:Y:S01]  /*13d0*/  UIADD3 UR4, UR7, 0xf, URZ ;  /* 0x0000000f07047890 */ /* 0x000fe2000fffe03f */
[----:B------:R-:W-:Y:S01]  /*13e0*/  SHF.R.U32.HI R0, RZ, 0x1, R0 ;  /* 0x00000001ff007819 */ /* 0x000fe20000011600 */
[----:B01----:R-:W-:Y:S01]  /*13f0*/  IMAD.U32 R5, RZ, RZ, UR6 ;  /* 0x00000006ff057e24 */ /* 0x003fe2000f8e00ff */
[----:B------:R-:W-:Y:S01]  /*1400*/  LOP3.LUT R7, R7, 0x1, RZ, 0xc0, !PT ;  /* 0x0000000107077812 */ /* 0x000fe200078ec0ff */
[----:B------:R-:W-:Y:S01]  /*1410*/  USHF.R.S32.HI UR5, URZ, 0x1f, UR4 ;  /* 0x0000001f3f057899 */ /* 0x000fe20008011404 */
[----:B------:R-:W-:Y:S01]  /*1420*/  LOP3.LUT R3, R3, 0x7, RZ, 0xc0, !PT ;  /* 0x0000000703037812 */ /* 0x000fe200078ec0ff */
[----:B------:R-:W-:Y:S01]  /*1430*/  IMAD.MOV.U32 R97, RZ, RZ, RZ ;  /* 0x000000ffff617224 */ /* 0x000fe200078e00ff */
[----:B------:R-:W-:Y:S01]  /*1440*/  LOP3.LUT R0, R0, 0x30, RZ, 0xc0, !PT ;  /* 0x0000003000007812 */ /* 0x000fe200078ec0ff */
[----:B------:R-:W-:Y:S01]  /*1450*/  ULEA.HI UR5, UR5, UR4, URZ, 0x4 ;  /* 0x0000000405057291 */ /* 0x000fe2000f8f203f */
[----:B------:R-:W-:Y:S01]  /*1460*/  IMAD.SHL.U32 R96, R7, 0x40, RZ ;  /* 0x0000004007607824 */ /* 0x000fe200078e00ff */
[C---:B------:R-:W-:Y:S01]  /*1470*/  LOP3.LUT R100, R101.reuse, 0x3, RZ, 0xc0, !PT ;  /* 0x0000000365647812 */ /* 0x040fe200078ec0ff */
[----:B------:R-:W-:Y:S01]  /*1480*/  ULDC UR4, c[0x0][0x284] ;  /* 0x0000a10000047ab9 */ /* 0x000fe20000000800 */
[----:B------:R-:W-:Y:S01]  /*1490*/  USHF.R.S32.HI UR43, URZ, 0x4, UR5 ;  /* 0x000000043f2b7899 */ /* 0x000fe20008011405 */
[-CC-:B------:R-:W-:Y:S01]  /*14a0*/  IADD3 R4, RZ, -R0.reuse, -R3.reuse ;  /* 0x80000000ff047210 */ /* 0x180fe20007ffe803 */
[----:B------:R-:W-:Y:S01]  /*14b0*/  UMOV UR40, URZ ;  /* 0x0000003f00287c82 */ /* 0x000fe20008000000 */
[----:B------:R-:W-:Y:S01]  /*14c0*/  LOP3.LUT R96, R96, 0x40, R3, 0xe2, !PT ;  /* 0x0000004060607812 */ /* 0x000fe200078ee203 */
[----:B------:R-:W-:Y:S01]  /*14d0*/  UISETP.LT.AND UP0, UPT, UR43, 0x1, UPT ;  /* 0x000000012b00788c */ /* 0x000fe2000bf01270 */
[----:B------:R-:W-:Y:S01]  /*14e0*/  LOP3.LUT R102, R101, 0x80, RZ, 0xc0, !PT ;  /* 0x0000008065667812 */ /* 0x000fe200078ec0ff */
[----:B------:R-:W-:Y:S01]  /*14f0*/  IMAD R4, R7, -0x40, R4 ;  /* 0xffffffc007047824 */ /* 0x000fe200078e0204 */
[----:B------:R-:W-:Y:S01]  /*1500*/  LOP3.LUT R96, R96, R0, RZ, 0xfc, !PT ;  /* 0x0000000060607212 */ /* 0x000fe200078efcff */
[----:B------:R-:W-:Y:S01]  /*1510*/  USEL UR44, UR43, 0x1, UP0 ;  /* 0x000000012b2c7887 */ /* 0x000fe20008000000 */
[----:B------:R-:W-:Y:S01]  /*1520*/  IMAD R100, R100, -0x2, R5 ;  /* 0xfffffffe64647824 */ /* 0x000fe200078e0205 */
[----:B------:R-:W-:Y:S01]  /*1530*/  LOP3.LUT R130, R18, 0x1, RZ, 0xfc, !PT ;  /* 0x0000000112827812 */ /* 0x000fe200078efcff */
[----:B------:R-:W-:Y:S01]  /*1540*/  IMAD.SHL.U32 R101, R101, 0x2, RZ ;  /* 0x0000000265657824 */ /* 0x000fe200078e00ff */
[----:B------:R-:W-:Y:S01]  /*1550*/  SHF.R.U32.HI R102, RZ, 0x7, R102 ;  /* 0x00000007ff667819 */ /* 0x000fe20000011666 */
[----:B------:R-:W-:Y:S01]  /*1560*/  VIADD R103, R4, UR4 ;  /* 0x0000000404677c36 */ /* 0x000fe20008000000 */
[----:B------:R-:W-:Y:S01]  /*1570*/  UIADD3 UR44, UR43, -UR44, URZ ;  /* 0x8000002c2b2c7290 */ /* 0x000fe2000fffe03f */
[----:B------:R-:W-:-:S11]  /*1580*/  UMOV UR41, URZ ;  /* 0x0000003f00297c82 */ /* 0x000fd60008000000 */
.L_x_173:
[----:B0-----:R-:W0:Y:S01]  /*1590*/  SHFL.IDX PT, R0, R102, RZ, 0x1f ;  /* 0x00001fff66007589 */ /* 0x001e2200000e0000 */
[----:B-1----:R-:W1:Y:S01]  /*15a0*/  S2UR UR6, SR_CgaCtaId ;  /* 0x00000000000679c3 */ /* 0x002e620000008800 */
[----:B------:R-:W-:Y:S01]  /*15b0*/  UMOV UR45, 0x400 ;  /* 0x00000400002d7882 */ /* 0x000fe20000000000 */
[----:B0-----:R-:W-:Y:S01]  /*15c0*/  R2UR UR4, R0 ;  /* 0x00000000000472ca */ /* 0x001fe200000e0000 */
[----:B-1----:R-:W-:-:S12]  /*15d0*/  ULEA UR45, UR6, UR45, 0x18 ;  /* 0x0000002d062d7291 */ /* 0x002fd8000f8ec03f */
[----:B------:R-:W-:-:S04]  /*15e0*/  ULEA.HI UR5, UR4, UR4, URZ, 0x1 ;  /* 0x0000000404057291 */ /* 0x000fc8000f8f083f */
[----:B------:R-:W-:-:S04]  /*15f0*/  ULOP3.LUT UR5, UR5, 0x1ffffe, URZ, 0xc0, !UPT ;  /* 0x001ffffe05057892 */ /* 0x000fc8000f8ec03f */
[----:B------:R-:W-:-:S03]  /*1600*/  UIADD3 UR5, UR4, -UR5, URZ ;  /* 0x8000000504057290 */ /* 0x000fc6000fffe03f */
[----:B------:R-:W-:Y:S01]  /*1610*/  ULDC UR4, c[0x0][0x28c] ;  /* 0x0000a30000047ab9 */ /* 0x000fe20000000800 */
[----:B------:R-:W-:Y:S01]  /*1620*/  ULEA UR5, UR5, UR45, 0xb ;  /* 0x0000002d05057291 */ /* 0x000fe2000f8e583f */
[----:B------:R-:W-:-:S03]  /*1630*/  ISETP.LT.AND P0, PT, RZ, UR4, PT ;  /* 0x00000004ff007c0c */ /* 0x000fc6000bf01270 */
[----:B------:R-:W-:-:S04]  /*1640*/  UIADD3 UR5, UR5, 0x200, URZ ;  /* 0x0000020005057890 */ /* 0x000fc8000fffe03f */
[----:B------:R-:W-:-:S04]  /*1650*/  USHF.R.U32.HI UR5, URZ, 0x4, UR5 ;  /* 0x000000043f057899 */ /* 0x000fc80008011605 */
[----:B------:R-:W-:-:S04]  /*1660*/  ULOP3.LUT UR5, UR5, 0x3fff, URZ, 0xc0, !UPT ;  /* 0x00003fff05057892 */ /* 0x000fc8000f8ec03f */
[----:B------:R-:W-:Y:S01]  /*1670*/  ULOP3.LUT UR46, UR5, 0x10000, URZ, 0xfc, !UPT ;  /* 0x00010000052e7892 */ /* 0x000fe2000f8efc3f */
[----:B--23-5:R-:W-:Y:S11]  /*1680*/  @P0 BRA `(.L_x_18) ;  /* 0x0000000000400947 */ /* 0x02cff60003800000 */
[----:B------:R-:W-:Y:S01]  /*1690*/  MOV R0, 0x0 ;  /* 0x0000000000007802 */ /* 0x000fe20000000f00 */
[----:B------:R-:W-:Y:S01]  /*16a0*/  ULDC.64 UR4, c[0x4][0x68] ;  /* 0x01001a0000047ab9 */ /* 0x000fe20000000a00 */
[----:B------:R-:W-:Y:S01]  /*16b0*/  ULDC.64 UR6, c[0x4][0x8] ;  /* 0x0100020000067ab9 */ /* 0x000fe20000000a00 */
[----:B------:R-:W-:Y:S01]  /*16c0*/  IMAD.U32 R4, RZ, RZ, UR4 ;  /* 0x00000004ff047e24 */ /* 0x000fe2000f8e00ff */
[----:B------:R0:W1:Y:S01]  /*16d0*/  LDC.64 R14, c[0x4][R0] ;  /* 0x01000000000e7b82 */ /* 0x0000620000000a00 */
[----:B------:R-:W-:Y:S01]  /*16e0*/  IMAD.U32 R5, RZ, RZ, UR5 ;  /* 0x00000005ff057e24 */ /* 0x000fe2000f8e00ff */
[----:B------:R-:W-:Y:S01]  /*16f0*/  ULDC.64 UR4, c[0x4][0x70] ;  /* 0x01001c0000047ab9 */ /* 0x000fe20000000a00 */
[----:B------:R-:W-:Y:S02]  /*1700*/  IMAD.U32 R10, RZ, RZ, UR6 ;  /* 0x00000006ff0a7e24 */ /* 0x000fe4000f8e00ff */
[----:B------:R-:W-:Y:S02]  /*1710*/  IMAD.U32 R6, RZ, RZ, UR4 ;  /* 0x00000004ff067e24 */ /* 0x000fe4000f8e00ff */
[----:B------:R-:W-:-:S02]  /*1720*/  IMAD.U32 R7, RZ, RZ, UR5 ;  /* 0x00000005ff077e24 */ /* 0x000fc4000f8e00ff */
[----:B------:R-:W-:Y:S02]  /*1730*/  IMAD.U32 R11, RZ, RZ, UR7 ;  /* 0x00000007ff0b7e24 */ /* 0x000fe4000f8e00ff */
[----:B------:R-:W-:Y:S02]  /*1740*/  IMAD.MOV.U32 R8, RZ, RZ, 0x1e1 ;  /* 0x000001e1ff087424 */ /* 0x000fe400078e00ff */
[----:B------:R-:W-:Y:S02]  /*1750*/  IMAD.MOV.U32 R12, RZ, RZ, 0x1 ;  /* 0x00000001ff0c7424 */ /* 0x000fe400078e00ff */
[----:B0-----:R-:W-:-:S07]  /*1760*/  IMAD.MOV.U32 R13, RZ, RZ, RZ ;  /* 0x000000ffff0d7224 */ /* 0x001fce00078e00ff */
[----:B------:R-:W-:-:S07]  /*1770*/  LEPC R20, `(.L_x_18) ;  /* 0x000000001014794e */ /* 0x000fce0000000000 */
[----:B-1---5:R-:W-:Y:S05]  /*1780*/  CALL.ABS.NOINC R14 ;  /* 0x000000000e007343 */ /* 0x022fea0003c00000 */
.L_x_18:
[----:B------:R-:W-:-:S13]  /*1790*/  ISETP.NE.AND P0, PT, R130, 0x3, PT ;  /* 0x000000038200780c */ /* 0x000fda0003f05270 */
[----:B------:R-:W-:Y:S05]  /*17a0*/  @!P0 BRA `(.L_x_19) ;  /* 0x0000000000048947 */ /* 0x000fea0003800000 */
[----:B------:R-:W-:Y:S01]  /*17b0*/  BPT.TRAP 0x1 ;  /* 0x000000040000795c */ /* 0x000fe20000300000 */
.L_x_19:
[----:B------:R-:W-:Y:S02]  /*17c0*/  IMAD.U32 R3, RZ, RZ, UR41 ;  /* 0x00000029ff037e24 */ /* 0x000fe4000f8e00ff */
[----:B------:R-:W-:-:S03]  /*17d0*/  IMAD.U32 R0, RZ, RZ, UR40 ;  /* 0x00000028ff007e24 */ /* 0x000fc6000f8e00ff */
[----:B------:R-:W-:Y:S02]  /*17e0*/  LEA R3, R3, UR45, 0x3 ;  /* 0x0000002d03037c11 */ /* 0x000fe4000f8e18ff */
[----:B------:R-:W-:-:S04]  /*17f0*/  SHF.L.U32 R0, R0, 0x1f, RZ ;  /* 0x0000001f00007819 */ /* 0x000fc800000006ff */
[----:B------:R0:W1:Y:S01]  /*1800*/  SYNCS.PHASECHK.TRANS64.TRYWAIT P1, [R3+URZ], R0 ;  /* 0x00000000030075a7 */ /* 0x000062000802017f */
[----:B------:R-:W-:Y:S05]  /*1810*/  @!P0 BRA `(.L_x_20) ;  /* 0x0000000000048947 */ /* 0x000fea0003800000 */
[----:B------:R-:W-:Y:S01]  /*1820*/  BPT.TRAP 0x1 ;  /* 0x000000040000795c */ /* 0x000fe20000300000 */
.L_x_20:
[----:B------:R-:W-:-:S05]  /*1830*/  IMAD.U32 R4, RZ, RZ, UR44 ;  /* 0x0000002cff047e24 */ /* 0x000fca000f8e00ff */
[----:B------:R-:W-:Y:S01]  /*1840*/  ISETP.GE.AND P2, PT, R4, 0x1, PT ;  /* 0x000000010400780c */ /* 0x000fe20003f46270 */
[----:B-1----:R-:W-:-:S12]  /*1850*/  @P1 BRA `(.L_x_21) ;  /* 0x0000000000081947 */ /* 0x002fd80003800000 */
[----:B------:R-:W1:Y:S02]  /*1860*/  SYNCS.PHASECHK.TRANS64.TRYWAIT P1, [R3+URZ], R0 ;  /* 0x00000000030075a7 */ /* 0x000e64000802017f */
[----:B-1----:R-:W-:Y:S05]  /*1870*/  @!P1 BRA `(.L_x_22) ;  /* 0x0000007c00949947 */ /* 0x002fea0003800000 */
.L_x_21:
[----:B------:R-:W-:Y:S05]  /*1880*/  WARPSYNC.ALL ;  /* 0x0000000000007948 */ /* 0x000fea0003800000 */
[----:B------:R-:W-:Y:S01]  /*1890*/  UIADD3 UR4, UR45, 0x30200, URZ ;  /* 0x000302002d047890 */ /* 0x000fe2000fffe03f */
[----:B------:R-:W-:Y:S01]  /*18a0*/  WARPGROUP.ARRIVE ;  /* 0x00000000000079c5 */ /* 0x000fe20000000000 */
[----:B------:R-:W-:Y:S01]  /*18b0*/  UMOV UR5, 0xc0000010 ;  /* 0xc000001000057882 */ /* 0x000fe20000000000 */
[----:B------:R-:W-:Y:S01]  /*18c0*/  UMOV UR7, 0xc0000010 ;  /* 0xc000001000077882 */ /* 0x000fe20000000000 */
[----:B------:R-:W-:Y:S01]  /*18d0*/  USHF.R.U32.HI UR4, URZ, 0x4, UR4 ;  /* 0x000000043f047899 */ /* 0x000fe20008011604 */
[----:B------:R-:W-:Y:S01]  /*18e0*/  UMOV UR13, UR5 ;  /* 0x00000005000d7c82 */ /* 0x000fe20008000000 */
[----:B------:R-:W-:-:S02]  /*18f0*/  UMOV UR15, 0xc0000010 ;  /* 0xc0000010000f7882 */ /* 0x000fc40000000000 */
[----:B------:R-:W-:Y:S01]  /*1900*/  ULOP3.LUT UR4, UR4, 0x3fff, URZ, 0xc0, !UPT ;  /* 0x00003fff04047892 */ /* 0x000fe2000f8ec03f */
[----:B------:R-:W-:Y:S01]  /*1910*/  UMOV UR9, UR5 ;  /* 0x0000000500097c82 */ /* 0x000fe20008000000 */
[----:B------:R-:W-:Y:S02]  /*1920*/  UMOV UR11, 0xc0000010 ;  /* 0xc0000010000b7882 */ /* 0x000fe40000000000 */
[----:B------:R-:W-:Y:S02]  /*1930*/  ULOP3.LUT UR16, UR4, 0x10000, URZ, 0xfc, !UPT ;  /* 0x0001000004107892 */ /* 0x000fe4000f8efc3f */
[----:B------:R-:W-:Y:S02]  /*1940*/  UIMAD UR4, UR41, 0x300, UR46 ;  /* 0x00000300290478a4 */ /* 0x000fe4000f8e022e */
[----:B------:R-:W-:Y:S02]  /*1950*/  UIMAD UR6, UR41, 0x60, UR16 ;  /* 0x00000060290678a4 */ /* 0x000fe4000f8e0210 */
[----:B------:R-:W-:-:S02]  /*1960*/  UIADD3 UR17, UR4, 0x100, URZ ;  /* 0x0000010004117890 */ /* 0x000fc4000fffe03f */
[----:B------:R-:W-:Y:S01]  /*1970*/  UIADD3 UR14, UR6, 0x20, URZ ;  /* 0x00000020060e7890 */ /* 0x000fe2000fffe03f */
[----:B------:R-:W-:Y:S01]  /*1980*/  UMOV UR12, UR4 ;  /* 0x00000004000c7c82 */ /* 0x000fe20008000000 */
[----:B------:R-:W-:-:S03]  /*1990*/  UIADD3 UR10, UR6, 0x40, URZ ;  /* 0x00000040060a7890 */ /* 0x000fc6000fffe03f */
[----:B------:R-:W-:Y:S01]  /*19a0*/  HGMMA.64x16x16.F32 R88, gdesc[UR4], RZ, !UPT, gsb0 ;  /* 0x00200000045879f0 */ /* 0x000fe2000c0008ff */
[----:B------:R-:W-:Y:S02]  /*19b0*/  UMOV UR8, UR4 ;  /* 0x0000000400087c82 */ /* 0x000fe40008000000 */
[----:B------:R-:W-:Y:S02]  /*19c0*/  WARPGROUP.DEPBAR.LE gsb0, 0x0 ;  /* 0x00008000000079c5 */ /* 0x000fe40000010000 */
[----:B------:R-:W-:-:S06]  /*19d0*/  WARPGROUP.ARRIVE ;  /* 0x00000000000079c5 */ /* 0x000fcc0000000000 */
[----:B------:R-:W-:Y:S03]  /*19e0*/  HGMMA.64x16x16.F32 R64, gdesc[UR12], RZ, !UPT, gsb0 ;  /* 0x002000000c4079f0 */ /* 0x000fe6000c0008ff */
[----:B------:R-:W-:Y:S02]  /*19f0*/  WARPGROUP.DEPBAR.LE gsb0, 0x0 ;  /* 0x00008000000079c5 */ /* 0x000fe40000010000 */
[----:B------:R-:W-:-:S06]  /*1a00*/  WARPGROUP.ARRIVE ;  /* 0x00000000000079c5 */ /* 0x000fcc0000000000 */
[----:B------:R-:W-:Y:S01]  /*1a10*/  HGMMA.64x16x16.F32 R40, gdesc[UR8], RZ, !UPT, gsb0 ;  /* 0x00200000082879f0 */ /* 0x000fe2000c0008ff */
[----:B------:R-:W-:Y:S01]  /*1a20*/  UMOV UR8, UR17 ;  /* 0x0000001100087c82 */ /* 0x000fe20008000000 */
[----:B------:R-:W-:Y:S01]  /*1a30*/  UMOV UR9, 0xc0000010 ;  /* 0xc000001000097882 */ /* 0x000fe20000000000 */
[----:B------:R-:W-:Y:S01]  /*1a40*/  UMOV UR12, UR8 ;  /* 0x00000008000c7c82 */ /* 0x000fe20008000000 */
[----:B------:R-:W-:Y:S01]  /*1a50*/  UMOV UR13, UR9 ;  /* 0x00000009000d7c82 */ /* 0x000fe20008000000 */
[----:B------:R-:W-:Y:S01]  /*1a60*/  UIADD3 UR17, UR4, 0x200, URZ ;  /* 0x0000020004117890 */ /* 0x000fe2000fffe03f */
[----:B------:R-:W-:Y:S02]  /*1a70*/  UMOV UR5, UR9 ;  /* 0x0000000900057c82 */ /* 0x000fe40008000000 */
[----:B------:R-:W-:Y:S01]  /*1a80*/  UMOV UR4, UR8 ;  /* 0x0000000800047c82 */ /* 0x000fe20008000000 */
[----:B------:R-:W-:Y:S02]  /*1a90*/  WARPGROUP.DEPBAR.LE gsb0, 0x0 ;  /* 0x00008000000079c5 */ /* 0x000fe40000010000 */
[----:B------:R-:W-:-:S06]  /*1aa0*/  WARPGROUP.ARRIVE ;  /* 0x00000000000079c5 */ /* 0x000fcc0000000000 */
[----:B------:R-:W-:Y:S03]  /*1ab0*/  HGMMA.64x16x16.F32 R32, gdesc[UR8], RZ, !UPT, gsb0 ;  /* 0x00200000082079f0 */ /* 0x000fe6000c0008ff */
        /* <DEDUP_REMOVED lines=10> */
[----:B------:R-:W-:Y:S02]  /*1b60*/  WARPGROUP.DEPBAR.LE gsb0, 0x0 ;  /* 0x00008000000079c5 */ /* 0x000fe40000010000 */
[----:B------:R-:W-:-:S06]  /*1b70*/  WARPGROUP.ARRIVE ;  /* 0x00000000000079c5 */ /* 0x000fcc0000000000 */
[----:B------:R-:W-:Y:S01]  /*1b80*/  HGMMA.64x16x16.F32 R72, gdesc[UR4], RZ, !UPT, gsb0 ;  /* 0x00200000044879f0 */ /* 0x000fe2000c0008ff */
[----:B------:R-:W-:Y:S01]  /*1b90*/  UMOV UR6, UR10 ;  /* 0x0000000a00067c82 */ /* 0x000fe20008000000 */
        /* <DEDUP_REMOVED lines=8> */
[----:B------:R-:W-:Y:S05]  /*1c20*/  @!P2 BRA `(.L_x_23) ;  /* 0x000000040070a947 */ /* 0x000fea0003800000 */
[----:B------:R-:W-:Y:S01]  /*1c30*/  UIADD3 UR4, UR41, 0x1, URZ ;  /* 0x0000000129047890 */ /* 0x000fe2000fffe03f */
[----:B01----:R-:W-:Y:S02]  /*1c40*/  IMAD.U32 R0, RZ, RZ, UR44 ;  /* 0x0000002cff007e24 */ /* 0x003fe4000f8e00ff */
[----:B------:R-:W-:Y:S01]  /*1c50*/  IMAD.U32 R3, RZ, RZ, UR41 ;  /* 0x00000029ff037e24 */ /* 0x000fe2000f8e00ff */
[----:B------:R-:W-:-:S04]  /*1c60*/  UISETP.NE.AND UP0, UPT, UR4, 0x10, UPT ;  /* 0x000000100400788c */ /* 0x000fc8000bf05270 */
[----:B------:R-:W-:Y:S02]  /*1c70*/  USEL UR5, URZ, 0x1, UP0 ;  /* 0x000000013f057887 */ /* 0x000fe40008000000 */
[----:B------:R-:W-:Y:S02]  /*1c80*/  USEL UR17, UR4, URZ, UP0 ;  /* 0x0000003f04117287 */ /* 0x000fe40008000000 */
[----:B------:R-:W-:-:S06]  /*1c90*/  ULOP3.LUT UR5, UR40, UR5, URZ, 0x3c, !UPT ;  /* 0x0000000528057292 */ /* 0x000fcc000f8e3c3f */
[----:B------:R-:W-:-:S07]  /*1ca0*/  IMAD.U32 R6, RZ, RZ, UR5 ;  /* 0x00000005ff067e24 */ /* 0x000fce000f8e00ff */
.L_x_30:
[----:B------:R-:W-:Y:S05]  /*1cb0*/  @!P0 BRA `(.L_x_24) ;  /* 0x0000000000048947 */ /* 0x000fea0003800000 */
[----:B------:R-:W-:Y:S01]  /*1cc0*/  BPT.TRAP 0x1 ;  /* 0x000000040000795c */ /* 0x000fe20000300000 */
.L_x_24:
[----:B------:R-:W-:Y:S01]  /*1cd0*/  ULEA UR4, UR17, UR45, 0x3 ;  /* 0x0000002d11047291 */ /* 0x000fe2000f8e183f */
[----:B------:R-:W-:-:S08]  /*1ce0*/  SHF.L.U32 R4, R6, 0x1f, RZ ;  /* 0x0000001f06047819 */ /* 0x000fd000000006ff */
[----:B------:R0:W1:Y:S01]  /*1cf0*/  SYNCS.PHASECHK.TRANS64.TRYWAIT P1, [UR4], R4 ;  /* 0x00000004ff0075a7 */ /* 0x0000620008020144 */
[----:B------:R-:W-:Y:S05]  /*1d00*/  @!P0 BRA `(.L_x_25) ;  /* 0x0000000000048947 */ /* 0x000fea0003800000 */
[----:B------:R-:W-:Y:S01]  /*1d10*/  BPT.TRAP 0x1 ;  /* 0x000000040000795c */ /* 0x000fe20000300000 */
.L_x_25:
[----:B-1----:R-:W-:Y:S05]  /*1d20*/  @P1 BRA `(.L_x_26) ;  /* 0x0000000000081947 */ /* 0x002fea0003800000 */
[----:B------:R-:W1:Y:S02]  /*1d30*/  SYNCS.PHASECHK.TRANS64.TRYWAIT P1, [UR4], R4 ;  /* 0x00000004ff0075a7 */ /* 0x000e640008020144 */
[----:B-1----:R-:W-:Y:S05]  /*1d40*/  @!P1 BRA `(.L_x_27) ;  /* 0x0000007800749947 */ /* 0x002fea0003800000 */
.L_x_26:
[----:B------:R-:W-:Y:S01]  /*1d50*/  UIMAD UR4, UR17, 0x300, UR46 ;  /* 0x00000300110478a4 */ /* 0x000fe2000f8e022e */
[----:B------:R-:W-:Y:S01]  /*1d60*/  WARPGROUP.ARRIVE ;  /* 0x00000000000079c5 */ /* 0x000fe20000000000 */
[----:B------:R-:W-:Y:S01]  /*1d70*/  UIMAD UR6, UR17, 0x60, UR16 ;  /* 0x00000060110678a4 */ /* 0x000fe2000f8e0210 */
[----:B------:R-:W-:Y:S01]  /*1d80*/  UMOV UR5, 0xc0000010 ;  /* 0xc000001000057882 */ /* 0x000fe20000000000 */
[----:B------:R-:W-:Y:S02]  /*1d90*/  UMOV UR7, 0xc0000010 ;  /* 0xc000001000077882 */ /* 0x000fe40000000000 */
[----:B------:R-:W-:Y:S01]  /*1da0*/  UIADD3 UR14, UR6, 0x20, URZ ;  /* 0x00000020060e7890 */ /* 0x000fe2000fffe03f */
[----:B------:R-:W-:Y:S01]  /*1db0*/  UMOV UR12, UR4 ;  /* 0x00000004000c7c82 */ /* 0x000fe20008000000 */
[----:B------:R-:W-:Y:S01]  /*1dc0*/  UMOV UR13, UR5 ;  /* 0x00000005000d7c82 */ /* 0x000fe20008000000 */
[----:B------:R-:W-:Y:S02]  /*1dd0*/  UMOV UR15, 0xc0000010 ;  /* 0xc0000010000f7882 */ /* 0x000fe40000000000 */
[----:B------:R-:W-:Y:S01]  /*1de0*/  HGMMA.64x16x16.F32 R88, gdesc[UR4], R88, gsb0 ;  /* 0x00200000045879f0 */ /* 0x000fe20008000858 */
[----:B------:R-:W-:Y:S01]  /*1df0*/  UIADD3 UR10, UR6, 0x40, URZ ;  /* 0x00000040060a7890 */ /* 0x000fe2000fffe03f */
[----:B------:R-:W-:Y:S01]  /*1e00*/  UMOV UR8, UR4 ;  /* 0x0000000400087c82 */ /* 0x000fe20008000000 */
[----:B------:R-:W-:Y:S01]  /*1e10*/  UMOV UR9, UR5 ;  /* 0x0000000500097c82 */ /* 0x000fe20008000000 */
[----:B------:R-:W-:Y:S01]  /*1e20*/  UMOV UR11, 0xc0000010 ;  /* 0xc0000010000b7882 */ /* 0x000fe20000000000 */
[----:B------:R-:W-:Y:S01]  /*1e30*/  UIADD3 UR18, UR4, 0x100, URZ ;  /* 0x0000010004127890 */ /* 0x000fe2000fffe03f */
[----:B------:R-:W-:-:S02]  /*1e40*/  WARPGROUP.DEPBAR.LE gsb0, 0x0 ;  /* 0x00008000000079c5 */ /* 0x000fc40000010000 */
[----:B------:R-:W-:-:S06]  /*1e50*/  WARPGROUP.ARRIVE ;  /* 0x00000000000079c5 */ /* 0x000fcc0000000000 */
[----:B------:R-:W-:Y:S03]  /*1e60*/  HGMMA.64x16x16.F32 R64, gdesc[UR12], R64, gsb0 ;  /* 0x002000000c4079f0 */ /* 0x000fe60008000840 */
[----:B------:R-:W-:Y:S02]  /*1e70*/  WARPGROUP.DEPBAR.LE gsb0, 0x0 ;  /* 0x00008000000079c5 */ /* 0x000fe40000010000 */
[----:B------:R-:W-:-:S06]  /*1e80*/  WARPGROUP.ARRIVE ;  /* 0x00000000000079c5 */ /* 0x000fcc0000000000 */
[----:B------:R-:W-:Y:S01]  /*1e90*/  HGMMA.64x16x16.F32 R40, gdesc[UR8], R40, gsb0 ;  /* 0x00200000082879f0 */ /* 0x000fe20008000828 */
        /* <DEDUP_REMOVED lines=9> */
[----:B------:R-:W-:Y:S03]  /*1f30*/  HGMMA.64x16x16.F32 R32, gdesc[UR8], R32, gsb0 ;  /* 0x00200000082079f0 */ /* 0x000fe60008000820 */
[----:B------:R-:W-:Y:S02]  /*1f40*/  WARPGROUP.DEPBAR.LE gsb0, 0x0 ;  /* 0x00008000000079c5 */ /* 0x000fe40000010000 */
        /* <DEDUP_REMOVED lines=9> */
[----:B------:R-:W-:Y:S02]  /*1fe0*/  WARPGROUP.DEPBAR.LE gsb0, 0x0 ;  /* 0x00008000000079c5 */ /* 0x000fe40000010000 */
[----:B------:R-:W-:-:S06]  /*1ff0*/  WARPGROUP.ARRIVE ;  /* 0x00000000000079c5 */ /* 0x000fcc0000000000 */
[----:B------:R-:W-:Y:S01]  /*2000*/  HGMMA.64x16x16.F32 R72, gdesc[UR4], R72, gsb0 ;  /* 0x00200000044879f0 */ /* 0x000fe20008000848 */
[----:B------:R-:W-:Y:S01]  /*2010*/  UMOV UR6, UR10 ;  /* 0x0000000a00067c82 */ /* 0x000fe20008000000 */
        /* <DEDUP_REMOVED lines=8> */
[----:B------:R-:W-:Y:S05]  /*20a0*/  @!P0 BRA `(.L_x_28) ;  /* 0x0000000000048947 */ /* 0x000fea0003800000 */
[----:B------:R-:W-:Y:S01]  /*20b0*/  BPT.TRAP 0x1 ;  /* 0x000000040000795c */ /* 0x000fe20000300000 */
.L_x_28:
[----:B------:R-:W-:-:S13]  /*20c0*/  ISETP.NE.AND P1, PT, R22, RZ, PT ;  /* 0x000000ff1600720c */ /* 0x000fda0003f25270 */
[----:B01----:R-:W-:-:S05]  /*20d0*/  @P1 LEA R4, R3, UR45, 0x3 ;  /* 0x0000002d03041c11 */ /* 0x003fca000f8e18ff */
[----:B------:R-:W-:-:S05]  /*20e0*/  @P1 VIADD R4, R4, 0x80 ;  /* 0x0000008004041836 */ /* 0x000fca0000000000 */
[----:B------:R-:W-:-:S04]  /*20f0*/  @P1 PRMT R4, R19, 0x654, R4 ;  /* 0x0000065413041816 */ /* 0x000fc80000000004 */
[----:B------:R0:W-:Y:S01]  /*2100*/  @P1 SYNCS.ARRIVE.TRANS64.RED.A1T0 RZ, [R4+URZ], RZ ;  /* 0x000000ff04ff19a7 */ /* 0x0001e2000810043f */
[----:B------:R-:W-:-:S13]  /*2110*/  ISETP.GT.U32.AND P1, PT, R18, 0x1, PT ;  /* 0x000000011200780c */ /* 0x000fda0003f24070 */
[----:B0-----:R-:W-:Y:S05]  /*2120*/  @P1 BRA `(.L_x_29) ;  /* 0x0000000000041947 */ /* 0x001fea0003800000 */
[----:B------:R-:W-:Y:S01]  /*2130*/  BPT.TRAP 0x1 ;  /* 0x000000040000795c */ /* 0x000fe20000300000 */
.L_x_29:
[----:B------:R-:W-:Y:S01]  /*2140*/  UIADD3 UR17, UR17, 0x1, URZ ;  /* 0x0000000111117890 */ /* 0x000fe2000fffe03f */
[C---:B------:R-:W-:Y:S01]  /*2150*/  ISETP.GT.AND P2, PT, R0.reuse, 0x1, PT ;  /* 0x000000010000780c */ /* 0x040fe20003f44270 */
[----:B------:R-:W-:Y:S02]  /*2160*/  VIADD R3, R3, 0x1 ;  /* 0x0000000103037836 */ /* 0x000fe40000000000 */
[----:B------:R-:W-:Y:S01]  /*2170*/  UISETP.NE.AND UP0, UPT, UR17, 0x10, UPT ;  /* 0x000000101100788c */ /* 0x000fe2000bf05270 */
[----:B------:R-:W-:Y:S02]  /*2180*/  VIADD R0, R0, 0xffffffff ;  /* 0xffffffff00007836 */ /* 0x000fe40000000000 */
[C---:B------:R-:W-:Y:S01]  /*2190*/  ISETP.NE.AND P1, PT, R3.reuse, 0x10, PT ;  /* 0x000000100300780c */ /* 0x040fe20003f25270 */
[----:B------:R-:W-:Y:S02]  /*21a0*/  USEL UR4, URZ, 0x1, UP0 ;  /* 0x000000013f047887 */ /* 0x000fe40008000000 */
[----:B------:R-:W-:Y:S01]  /*21b0*/  USEL UR17, UR17, URZ, UP0 ;  /* 0x0000003f11117287 */ /* 0x000fe20008000000 */
[----:B------:R-:W-:-:S03]  /*21c0*/  SEL R3, R3, RZ, P1 ;  /* 0x000000ff03037207 */ /* 0x000fc60000800000 */
[----:B------:R-:W-:Y:S01]  /*21d0*/  LOP3.LUT R6, R6, UR4, RZ, 0x3c, !PT ;  /* 0x0000000406067c12 */ /* 0x000fe2000f8e3cff */
[----:B------:R-:W-:Y:S07]  /*21e0*/  @P2 BRA `(.L_x_30) ;  /* 0xfffffff800b02947 */ /* 0x000fee000383ffff */
.L_x_23:
[----:B01----:R-:W0:Y:S02]  /*21f0*/  LDC R0, c[0x0][0x28c] ;  /* 0x0000a300ff007b82 */ /* 0x003e240000000800 */
[----:B0-----:R-:W-:-:S13]  /*2200*/  ISETP.GE.AND P1, PT, R0, 0x1, PT ;  /* 0x000000010000780c */ /* 0x001fda0003f26270 */
[----:B------:R-:W-:Y:S05]  /*2210*/  @!P1 BRA `(.L_x_31) ;  /* 0x00000000003c9947 */ /* 0x000fea0003800000 */
[----:B------:R-:W-:Y:S05]  /*2220*/  @!P0 BRA `(.L_x_32) ;  /* 0x0000000000048947 */ /* 0x000fea0003800000 */
[----:B------:R-:W-:Y:S01]  /*2230*/  BPT.TRAP 0x1 ;  /* 0x000000040000795c */ /* 0x000fe20000300000 */
.L_x_32:
[----:B------:R-:W-:Y:S01]  /*2240*/  ISETP.NE.AND P0, PT, R22, RZ, PT ;  /* 0x000000ff1600720c */ /* 0x000fe20003f05270 */
[----:B------:R-:W-:-:S12]  /*2250*/  IMAD.U32 R3, RZ, RZ, UR45 ;  /* 0x0000002dff037e24 */ /* 0x000fd8000f8e00ff */
[----:B------:R-:W-:-:S05]  /*2260*/  VOTEU.ANY UP0, P0 ;  /* 0x00000000003f7886 */ /* 0x000fca0000000100 */
[----:B------:R-:W-:-:S06]  /*2270*/  @UP0 UIADD3 UR4, UR44, UR41, URZ ;  /* 0x000000292c040290 */ /* 0x000fcc000fffe03f */
[----:B------:R-:W-:-:S04]  /*2280*/  IMAD.U32 R0, RZ, RZ, UR4 ;  /* 0x00000004ff007e24 */ /* 0x000fc8000f8e00ff */
[----:B------:R-:W-:-:S05]  /*2290*/  @P0 IMAD.SHL.U32 R0, R0, 0x8, RZ ;  /* 0x0000000800000824 */ /* 0x000fca00078e00ff */
[----:B------:R-:W-:-:S04]  /*22a0*/  @P0 LOP3.LUT R0, R0, 0x78, RZ, 0xc0, !PT ;  /* 0x0000007800000812 */ /* 0x000fc800078ec0ff */
[----:B------:R-:W-:-:S04]  /*22b0*/  @P0 IADD3 R0, R3, 0x80, R0 ;  /* 0x0000008003000810 */ /* 0x000fc80007ffe000 */
[----:B------:R-:W-:-:S04]  /*22c0*/  @P0 PRMT R0, R19, 0x654, R0 ;  /* 0x0000065413000816 */ /* 0x000fc80000000000 */
[----:B------:R0:W-:Y:S01]  /*22d0*/  @P0 SYNCS.ARRIVE.TRANS64.RED.A1T0 RZ, [R0+URZ], RZ ;  /* 0x000000ff00ff09a7 */ /* 0x0001e2000810043f */
[----:B------:R-:W-:-:S13]  /*22e0*/  ISETP.GT.U32.AND P0, PT, R18, 0x1, PT ;  /* 0x000000011200780c */ /* 0x000fda0003f04070 */
[----:B0-----:R-:W-:Y:S05]  /*22f0*/  @P0 BRA `(.L_x_31) ;  /* 0x0000000000040947 */ /* 0x001fea0003800000 */
[----:B------:R-:W-:Y:S01]  /*2300*/  BPT.TRAP 0x1 ;  /* 0x000000040000795c */ /* 0x000fe20000300000 */
.L_x_31:
[----:B------:R-:W-:Y:S01]  /*2310*/  UIADD3 UR41, UR43, UR41, URZ ;  /* 0x000000292b297290 */ /* 0x000fe2000fffe03f */
[----:B------:R-:W-:Y:S01]  /*2320*/  IMAD R104, R104, 0x30, RZ ;  /* 0x0000003068687824 */ /* 0x000fe200078e02ff */
[----:B------:R-:W-:Y:S01]  /*2330*/  ULDC UR5, c[0x0][0x288] ;  /* 0x0000a20000057ab9 */ /* 0x000fe20000000800 */
[----:B------:R-:W-:Y:S01]  /*2340*/  IMAD R106, R105, 0x180, RZ ;  /* 0x00000180696a7824 */ /* 0x000fe200078e02ff */
[----:B------:R-:W-:Y:S01]  /*2350*/  USHF.R.U32.HI UR4, URZ, 0x4, UR41 ;  /* 0x000000043f047899 */ /* 0x000fe20008011629 */
[----:B------:R-:W-:Y:S01]  /*2360*/  SHF.R.S32.HI R13, RZ, 0x1f, R23 ;  /* 0x0000001fff0d7819 */ /* 0x000fe20000011417 */
[----:B------:R-:W-:Y:S01]  /*2370*/  ULDC UR8, c[0x0][0x284] ;  /* 0x0000a10000087ab9 */ /* 0x000fe20000000800 */
[C---:B------:R-:W-:Y:S01]  /*2380*/  ISETP.GE.AND P0, PT, R104.reuse, UR5, PT ;  /* 0x0000000568007c0c */ /* 0x040fe2000bf06270 */
[----:B------:R-:W-:Y:S01]  /*2390*/  ULOP3.LUT UR4, UR4, 0x1, URZ, 0xc0, !UPT ;  /* 0x0000000104047892 */ /* 0x000fe2000f8ec03f */
[----:B------:R-:W-:Y:S01]  /*23a0*/  LOP3.LUT R6, R104, 0x6, R101, 0xf8, !PT ;  /* 0x0000000668067812 */ /* 0x000fe200078ef865 */
[----:B------:R-:W-:Y:S01]  /*23b0*/  UISETP.GT.U32.AND UP1, UPT, UR41, 0xf, UPT ;  /* 0x0000000f2900788c */ /* 0x000fe2000bf24070 */
[----:B------:R-:W-:Y:S01]  /*23c0*/  ISETP.GE.OR P0, PT, R106, UR8, P0 ;  /* 0x000000086a007c0c */ /* 0x000fe20008706670 */
[----:B------:R-:W-:Y:S01]  /*23d0*/  UISETP.NE.U32.AND UP0, UPT, UR4, 0x1, UPT ;  /* 0x000000010400788c */ /* 0x000fe2000bf05070 */
[----:B------:R-:W-:Y:S01]  /*23e0*/  SHF.R.S32.HI R7, RZ, 0x1f, R6 ;  /* 0x0000001fff077819 */ /* 0x000fe20000011406 */
[----:B------:R-:W-:-:S02]  /*23f0*/  UISETP.LT.U32.AND UP1, UPT, UR43, 0x10, UP1 ;  /* 0x000000102b00788c */ /* 0x000fc40008f21070 */
[----:B------:R-:W-:Y:S01]  /*2400*/  UISETP.GT.U32.AND UP0, UPT, UR43, 0xf, !UP0 ;  /* 0x0000000f2b00788c */ /* 0x000fe2000c704070 */
[----:B------:R-:W-:Y:S01]  /*2410*/  ULDC.64 UR6, c[0x0][0x5d0] ;  /* 0x0001740000067ab9 */ /* 0x000fe20000000a00 */
[----:B------:R-:W-:Y:S01]  /*2420*/  USEL UR5, URZ, 0x1, !UP1 ;  /* 0x000000013f057887 */ /* 0x000fe2000c800000 */
[----:B------:R-:W-:Y:S01]  /*2430*/  IMAD R0, R13, UR6, RZ ;  /* 0x000000060d007c24 */ /* 0x000fe2000f8e02ff */
[----:B------:R-:W-:Y:S01]  /*2440*/  USEL UR4, URZ, 0x1, !UP0 ;  /* 0x000000013f047887 */ /* 0x000fe2000c000000 */
[C---:B------:R-:W-:Y:S01]  /*2450*/  IMAD.WIDE.U32 R4, R23.reuse, UR6, R6 ;  /* 0x0000000617047c25 */ /* 0x040fe2000f8e0006 */
[----:B------:R-:W-:Y:S02]  /*2460*/  ULOP3.LUT UR41, UR41, 0xf, URZ, 0xc0, !UPT ;  /* 0x0000000f29297892 */ /* 0x000fe4000f8ec03f */
[----:B------:R-:W-:Y:S01]  /*2470*/  ULOP3.LUT UR40, UR4, UR40, UR5, 0x96, !UPT ;  /* 0x0000002804287292 */ /* 0x000fe2000f8e9605 */
[----:B------:R-:W-:Y:S02]  /*2480*/  IMAD R11, R23, UR7, R0 ;  /* 0x00000007170b7c24 */ /* 0x000fe4000f8e0200 */
[----:B------:R-:W-:-:S02]  /*2490*/  IMAD.MOV.U32 R0, RZ, RZ, -0x1 ;  /* 0xffffffffff007424 */ /* 0x000fc400078e00ff */
[----:B------:R-:W-:Y:S02]  /*24a0*/  IMAD.IADD R11, R5, 0x1, R11 ;  /* 0x00000001050b7824 */ /* 0x000fe400078e020b */
[----:B------:R-:W-:Y:S01]  /*24b0*/  IMAD.MOV.U32 R10, RZ, RZ, R4 ;  /* 0x000000ffff0a7224 */ /* 0x000fe200078e0004 */
[----:B------:R-:W-:Y:S06]  /*24c0*/  @P0 BRA `(.L_x_33) ;  /* 0x0000004c00ec0947 */ /* 0x000fec0003800000 */
[----:B------:R-:W0:Y:S01]  /*24d0*/  LDC.64 R4, c[0x0][0x5c8] ;  /* 0x00017200ff047b82 */ /* 0x000e220000000a00 */
[----:B-----5:R-:W-:Y:S01]  /*24e0*/  FSETP.NEU.AND P1, PT, R99, RZ, PT ;  /* 0x000000ff6300720b */ /* 0x020fe20003f2d000 */
[----:B------:R-:W-:Y:S01]  /*24f0*/  IMAD.WIDE R8, R105, 0x180, R96 ;  /* 0x0000018069087825 */ /* 0x000fe200078e0260 */
[----:B------:R-:W-:Y:S03]  /*2500*/  BSSY B0, `(.L_x_33) ;  /* 0x00004f7000007945 */ /* 0x000fe60003800000 */
[----:B------:R-:W-:Y:S02]  /*2510*/  IMAD.IADD R106, R103, 0x1, -R106 ;  /* 0x00000001676a7824 */ /* 0x000fe400078e0a6a */
[----:B------:R-:W-:-:S03]  /*2520*/  IMAD.IADD R3, R100, 0x1, -R104 ;  /* 0x0000000164037824 */ /* 0x000fc600078e0a68 */
[----:B------:R-:W-:-:S04]  /*2530*/  ISETP.GT.AND P4, PT, R106, RZ, PT ;  /* 0x000000ff6a00720c */ /* 0x000fc80003f84270 */
[----:B------:R-:W-:Y:S01]  /*2540*/  ISETP.GT.AND P0, PT, R3, RZ, P4 ;  /* 0x000000ff0300720c */ /* 0x000fe20002704270 */
[-C--:B0-----:R-:W-:Y:S02]  /*2550*/  IMAD R12, R9, R4.reuse, RZ ;  /* 0x00000004090c7224 */ /* 0x081fe400078e02ff */
[----:B------:R-:W-:-:S04]  /*2560*/  IMAD.WIDE.U32 R114, R8, R4, R10 ;  /* 0x0000000408727225 */ /* 0x000fc800078e000a */
[----:B------:R-:W-:-:S04]  /*2570*/  IMAD R11, R8, R5, R12 ;  /* 0x00000005080b7224 */ /* 0x000fc800078e020c */
[----:B------:R-:W-:Y:S01]  /*2580*/  IMAD.IADD R117, R115, 0x1, R11 ;  /* 0x0000000173757824 */ /* 0x000fe200078e020b */
[----:B------:R-:W-:Y:S06]  /*2590*/  @!P1 BRA `(.L_x_34) ;  /* 0x0000003800609947 */ /* 0x000fec0003800000 */
[----:B------:R-:W0:Y:S01]  /*25a0*/  LDC.64 R14, c[0x0][0x5b8] ;  /* 0x00016e00ff0e7b82 */ /* 0x000e220000000a00 */
[----:B------:R-:W-:-:S07]  /*25b0*/  ULDC.64 UR4, c[0x0][0x5c0] ;  /* 0x0001700000047ab9 */ /* 0x000fce0000000a00 */
[----:B------:R-:W1:Y:S08]  /*25c0*/  LDC.64 R20, c[0x0][0x5b0] ;  /* 0x00016c00ff147b82 */ /* 0x000e700000000a00 */
[----:B------:R-:W2:Y:S01]  /*25d0*/  LDC.64 R10, c[0x0][0x5a8] ;  /* 0x00016a00ff0a7b82 */ /* 0x000ea20000000a00 */
[-C--:B0-----:R-:W-:Y:S02]  /*25e0*/  IMAD R12, R13, R14.reuse, RZ ;  /* 0x0000000e0d0c7224 */ /* 0x081fe400078e02ff */
[----:B------:R-:W-:-:S04]  /*25f0*/  IMAD.WIDE.U32 R110, R23, R14, R6 ;  /* 0x0000000e176e7225 */ /* 0x000fc800078e0006 */
[----:B------:R-:W-:Y:S02]  /*2600*/  IMAD R15, R23, R15, R12 ;  /* 0x0000000f170f7224 */ /* 0x000fe400078e020c */
[-C--:B-1----:R-:W-:Y:S02]  /*2610*/  IMAD R121, R9, R20.reuse, RZ ;  /* 0x0000001409797224 */ /* 0x082fe400078e02ff */
[----:B------:R-:W-:Y:S02]  /*2620*/  IMAD.IADD R109, R111, 0x1, R15 ;  /* 0x000000016f6d7824 */ /* 0x000fe400078e020f */
[----:B------:R-:W-:Y:S02]  /*2630*/  IMAD.MOV.U32 R108, RZ, RZ, R110 ;  /* 0x000000ffff6c7224 */ /* 0x000fe400078e006e */
[C---:B------:R-:W-:Y:S02]  /*2640*/  IMAD R121, R8.reuse, R21, R121 ;  /* 0x0000001508797224 */ /* 0x040fe400078e0279 */
[----:B------:R-:W-:-:S04]  /*2650*/  IMAD.WIDE.U32 R12, R8, R20, R108 ;  /* 0x00000014080c7225 */ /* 0x000fc800078e006c */
[----:B------:R-:W-:Y:S01]  /*2660*/  IMAD.IADD R13, R13, 0x1, R121 ;  /* 0x000000010d0d7824 */ /* 0x000fe200078e0279 */
[----:B--2---:R-:W-:-:S04]  /*2670*/  LEA R104, P1, R12, R10, 0x1 ;  /* 0x0000000a0c687211 */ /* 0x004fc800078208ff */
[----:B------:R-:W-:-:S05]  /*2680*/  LEA.HI.X R105, R12, R11, R13, 0x1, P1 ;  /* 0x0000000b0c697211 */ /* 0x000fca00008f0c0d */
[----:B------:R0:W2:Y:S01]  /*2690*/  @P0 LDG.E.LTC128B.U16 R107, desc[UR38][R104.64] ;  /* 0x00000026686b0981 */ /* 0x0000a2000c1e1520 */
[----:B------:R-:W-:Y:S01]  /*26a0*/  IMAD.WIDE.U32 R112, R8, R20, R6 ;  /* 0x0000001408707225 */ /* 0x000fe200078e0006 */
[----:B------:R-:W-:Y:S03]  /*26b0*/  BSSY B1, `(.L_x_35) ;  /* 0x0000013000017945 */ /* 0x000fe60003800000 */
[----:B------:R-:W-:Y:S02]  /*26c0*/  IMAD.IADD R113, R121, 0x1, R113 ;  /* 0x0000000179717824 */ /* 0x000fe400078e0271 */
[----:B------:R-:W-:-:S03]  /*26d0*/  IMAD.WIDE.U32 R112, R23, R14, R112 ;  /* 0x0000000e17707225 */ /* 0x000fc600078e0070 */
[----:B0-----:R-:W-:Y:S01]  /*26e0*/  LEA R104, P2, R112, R10, 0x1 ;  /* 0x0000000a70687211 */ /* 0x001fe200078408ff */
[----:B--2---:R-:W-:-:S05]  /*26f0*/  HADD2.F32 R12, -RZ, R107.H0_H0 ;  /* 0x2000006bff0c7230 */ /* 0x004fca0000004100 */
[----:B------:R-:W-:Y:S01]  /*2700*/  FMUL R13, R12, R99 ;  /* 0x000000630c0d7220 */ /* 0x000fe20000400000 */
[----:B------:R-:W-:-:S03]  /*2710*/  LEA R12, P1, R114, UR4, 0x1 ;  /* 0x00000004720c7c11 */ /* 0x000fc6000f8208ff */
[----:B------:R-:W-:Y:S01]  /*2720*/  FFMA R13, R88, R98, R13 ;  /* 0x00000062580d7223 */ /* 0x000fe2000000000d */
[----:B------:R-:W-:-:S04]  /*2730*/  IMAD.IADD R88, R15, 0x1, R113 ;  /* 0x000000010f587824 */ /* 0x000fc800078e0271 */
[----:B------:R-:W-:Y:S02]  /*2740*/  F2FP.F16.F32.PACK_AB R105, RZ, R13 ;  /* 0x0000000dff69723e */ /* 0x000fe400000000ff */
[----:B------:R-:W-:Y:S02]  /*2750*/  LEA.HI.X R13, R114, UR5, R117, 0x1, P1 ;  /* 0x00000005720d7c11 */ /* 0x000fe400088f0c75 */
[----:B------:R-:W-:Y:S02]  /*2760*/  ISETP.GT.AND P1, PT, R3, 0x1, P4 ;  /* 0x000000010300780c */ /* 0x000fe40002724270 */
[----:B------:R-:W-:Y:S02]  /*2770*/  PRMT R113, R105, 0x7610, R113 ;  /* 0x0000761069717816 */ /* 0x000fe40000000071 */
[----:B------:R-:W-:Y:S01]  /*2780*/  LEA.HI.X R105, R112, R11, R88, 0x1, P2 ;  /* 0x0000000b70697211 */ /* 0x000fe200010f0c58 */
[C---:B------:R-:W-:Y:S02]  /*2790*/  IMAD.SHL.U32 R112, R20.reuse, 0x8, RZ ;  /* 0x0000000814707824 */ /* 0x040fe400078e00ff */
[----:B------:R0:W-:Y:S02]  /*27a0*/  @P0 STG.E.U16 desc[UR38][R12.64], R113 ;  /* 0x000000710c000986 */ /* 0x0001e4000c101526 */
[----:B0-----:R-:W-:-:S04]  /*27b0*/  SHF.L.U64.HI R113, R20, 0x3, R21 ;  /* 0x0000000314717819 */ /* 0x001fc80000010215 */
[----:B------:R-:W-:Y:S05]  /*27c0*/  @!P1 BRA `(.L_x_36) ;  /* 0x0000000000049947 */ /* 0x000fea0003800000 */
[----:B------:R0:W5:Y:S02]  /*27d0*/  LDG.E.LTC128B.U16 R107, desc[UR38][R104.64+0x2] ;  /* 0x00000226686b7981 */ /* 0x000164000c1e1520 */
.L_x_36:
[----:B------:R-:W-:Y:S05]  /*27e0*/  BSYNC B1 ;  /* 0x0000000000017941 */ /* 0x000fea0003800000 */
.L_x_35:
[----:B-----5:R-:W-:Y:S01]  /*27f0*/  HADD2.F32 R88, -RZ, R107.H0_H0 ;  /* 0x2000006bff587230 */ /* 0x020fe20000004100 */
[----:B------:R-:W-:Y:S01]  /*2800*/  ISETP.GT.AND P3, PT, R106, 0x8, PT ;  /* 0x000000086a00780c */ /* 0x000fe20003f64270 */
[----:B------:R-:W-:-:S04]  /*2810*/  IMAD.WIDE.U32 R118, R8, R20, R112 ;  /* 0x0000001408767225 */ /* 0x000fc800078e0070 */
[----:B------:R-:W-:Y:S01]  /*2820*/  FMUL R88, R88, R99 ;  /* 0x0000006358587220 */ /* 0x000fe20000400000 */
[----:B------:R-:W-:Y:S01]  /*2830*/  IMAD.IADD R125, R121, 0x1, R119 ;  /* 0x00000001797d7824 */ /* 0x000fe200078e0277 */
[----:B------:R-:W-:Y:S02]  /*2840*/  IADD3 R114, P2, R110, R118, RZ ;  /* 0x000000766e727210 */ /* 0x000fe40007f5e0ff */
[----:B------:R-:W-:Y:S01]  /*2850*/  FFMA R89, R89, R98, R88 ;  /* 0x0000006259597223 */ /* 0x000fe20000000058 */
[----:B------:R-:W-:Y:S02]  /*2860*/  ISETP.GT.AND P0, PT, R3, RZ, P3 ;  /* 0x000000ff0300720c */ /* 0x000fe40001f04270 */
[----:B------:R-:W-:Y:S01]  /*2870*/  IMAD.X R115, R125, 0x1, R109, P2 ;  /* 0x000000017d737824 */ /* 0x000fe200010e066d */
[----:B------:R-:W-:Y:S02]  /*2880*/  LEA R88, P2, R114, R10, 0x1 ;  /* 0x0000000a72587211 */ /* 0x000fe400078408ff */
[----:B------:R-:W-:-:S02]  /*2890*/  F2FP.F16.F32.PACK_AB R116, RZ, R89 ;  /* 0x00000059ff74723e */ /* 0x000fc400000000ff */
[----:B------:R-:W-:Y:S02]  /*28a0*/  LEA.HI.X R89, R114, R11, R115, 0x1, P2 ;  /* 0x0000000b72597211 */ /* 0x000fe400010f0c73 */
[----:B------:R-:W-:Y:S02]  /*28b0*/  PRMT R120, R116, 0x7610, R120 ;  /* 0x0000761074787816 */ /* 0x000fe40000000078 */
[----:B------:R-:W-:-:S03]  /*28c0*/  PRMT R116, R107, 0x7610, R116 ;  /* 0x000076106b747816 */ /* 0x000fc60000000074 */
[----:B------:R1:W-:Y:S04]  /*28d0*/  @P1 STG.E.U16 desc[UR38][R12.64+0x2], R120 ;  /* 0x000002780c001986 */ /* 0x0003e8000c101526 */
[----:B------:R2:W3:Y:S01]  /*28e0*/  @P0 LDG.E.LTC128B.U16 R116, desc[UR38][R88.64] ;  /* 0x0000002658740981 */ /* 0x0004e2000c1e1520 */
[C---:B------:R-:W-:Y:S01]  /*28f0*/  IMAD.SHL.U32 R107, R4.reuse, 0x10, RZ ;  /* 0x00000010046b7824 */ /* 0x040fe200078e00ff */
[----:B------:R-:W-:Y:S01]  /*2900*/  SHF.L.U64.HI R117, R4, 0x4, R5 ;  /* 0x0000000404757819 */ /* 0x000fe20000010205 */
[----:B------:R-:W-:Y:S01]  /*2910*/  BSSY B1, `(.L_x_37) ;  /* 0x0000011000017945 */ /* 0x000fe20003800000 */
[----:B------:R-:W-:-:S05]  /*2920*/  IADD3 R122, P1, R6, R118, RZ ;  /* 0x00000076067a7210 */ /* 0x000fca0007f3e0ff */
[----:B------:R-:W-:Y:S01]  /*2930*/  IMAD.X R123, R7, 0x1, R125, P1 ;  /* 0x00000001077b7824 */ /* 0x000fe200008e067d */
[----:B------:R-:W-:Y:S01]  /*2940*/  ISETP.GT.AND P1, PT, R3, 0x1, P3 ;  /* 0x000000010300780c */ /* 0x000fe20001f24270 */
[----:B------:R-:W-:-:S03]  /*2950*/  IMAD.WIDE.U32 R122, R23, R14, R122 ;  /* 0x0000000e177a7225 */ /* 0x000fc600078e007a */
[----:B--2---:R-:W-:Y:S01]  /*2960*/  LEA R88, P5, R122, R10, 0x1 ;  /* 0x0000000a7a587211 */ /* 0x004fe200078a08ff */
[----:B---3--:R-:W-:-:S05]  /*2970*/  HADD2.F32 R114, -RZ, R116.H0_H0 ;  /* 0x20000074ff727230 */ /* 0x008fca0000004100 */
[----:B------:R-:W-:Y:S01]  /*2980*/  FMUL R115, R114, R99 ;  /* 0x0000006372737220 */ /* 0x000fe20000400000 */
[----:B------:R-:W-:-:S03]  /*2990*/  IADD3 R114, P2, R107, R12, RZ ;  /* 0x0000000c6b727210 */ /* 0x000fc60007f5e0ff */
[----:B------:R-:W-:Y:S01]  /*29a0*/  FFMA R115, R90, R98, R115 ;  /* 0x000000625a737223 */ /* 0x000fe20000000073 */
[----:B------:R-:W-:-:S04]  /*29b0*/  IMAD.IADD R90, R15, 0x1, R123 ;  /* 0x000000010f5a7824 */ /* 0x000fc800078e027b */
[----:B-1----:R-:W-:Y:S01]  /*29c0*/  F2FP.F16.F32.PACK_AB R120, RZ, R115 ;  /* 0x00000073ff78723e */ /* 0x002fe200000000ff */
[----:B------:R-:W-:Y:S01]  /*29d0*/  IMAD.X R115, R117, 0x1, R13, P2 ;  /* 0x0000000175737824 */ /* 0x000fe200010e060d */
[----:B------:R-:W-:-:S04]  /*29e0*/  LEA.HI.X R89, R122, R11, R90, 0x1, P5 ;  /* 0x0000000b7a597211 */ /* 0x000fc800028f0c5a */
[----:B------:R1:W-:Y:S01]  /*29f0*/  @P0 STG.E.U16 desc[UR38][R114.64], R120 ;  /* 0x0000007872000986 */ /* 0x0003e2000c101526 */
[----:B------:R-:W-:Y:S05]  /*2a00*/  @!P1 BRA `(.L_x_38) ;  /* 0x0000000000049947 */ /* 0x000fea0003800000 */
[----:B------:R2:W5:Y:S02]  /*2a10*/  LDG.E.LTC128B.U16 R116, desc[UR38][R88.64+0x2] ;  /* 0x0000022658747981 */ /* 0x000564000c1e1520 */
.L_x_38:
[----:B------:R-:W-:Y:S05]  /*2a20*/  BSYNC B1 ;  /* 0x0000000000017941 */ /* 0x000fea0003800000 */
.L_x_37:
[----:B-----5:R-:W-:Y:S01]  /*2a30*/  HADD2.F32 R90, -RZ, R116.H0_H0 ;  /* 0x20000074ff5a7230 */ /* 0x020fe20000004100 */
[----:B------:R-:W-:Y:S01]  /*2a40*/  ISETP.GT.AND P0, PT, R3, 0x8, P4 ;  /* 0x000000080300780c */ /* 0x000fe20002704270 */
[----:B------:R-:W-:Y:S03]  /*2a50*/  BSSY B1, `(.L_x_39) ;  /* 0x000000a000017945 */ /* 0x000fe60003800000 */
[----:B------:R-:W-:-:S04]  /*2a60*/  FMUL R90, R90, R99 ;  /* 0x000000635a5a7220 */ /* 0x000fc80000400000 */
[----:B------:R-:W-:Y:S01]  /*2a70*/  FFMA R90, R91, R98, R90 ;  /* 0x000000625b5a7223 */ /* 0x000fe2000000005a */
[----:B------:R-:W-:-:S04]  /*2a80*/  IMAD.MOV.U32 R91, RZ, RZ, R115 ;  /* 0x000000ffff5b7224 */ /* 0x000fc800078e0073 */
[----:B------:R-:W-:-:S04]  /*2a90*/  F2FP.F16.F32.PACK_AB R90, RZ, R90 ;  /* 0x0000005aff5a723e */ /* 0x000fc800000000ff */
[----:B-1----:R-:W-:Y:S01]  /*2aa0*/  PRMT R120, R90, 0x7610, R120 ;  /* 0x000076105a787816 */ /* 0x002fe20000000078 */
[----:B------:R-:W-:-:S05]  /*2ab0*/  IMAD.MOV.U32 R90, RZ, RZ, R114 ;  /* 0x000000ffff5a7224 */ /* 0x000fca00078e0072 */
[----:B------:R1:W-:Y:S01]  /*2ac0*/  @P1 STG.E.U16 desc[UR38][R90.64+0x2], R120 ;  /* 0x000002785a001986 */ /* 0x0003e2000c101526 */
[----:B------:R-:W-:Y:S05]  /*2ad0*/  @!P0 BRA `(.L_x_40) ;  /* 0x0000000000048947 */ /* 0x000fea0003800000 */
[----:B------:R3:W5:Y:S02]  /*2ae0*/  LDG.E.LTC128B.U16 R116, desc[UR38][R104.64+0x10] ;  /* 0x0000102668747981 */ /* 0x000764000c1e1520 */
.L_x_40:
[----:B------:R-:W-:Y:S05]  /*2af0*/  BSYNC B1 ;  /* 0x0000000000017941 */ /* 0x000fea0003800000 */
.L_x_39:
[----:B-1---5:R-:W-:Y:S01]  /*2b00*/  HADD2.F32 R120, -RZ, R116.H0_H0 ;  /* 0x20000074ff787230 */ /* 0x022fe20000004100 */
[----:B------:R-:W-:Y:S01]  /*2b10*/  ISETP.GT.AND P1, PT, R3, 0x9, P4 ;  /* 0x000000090300780c */ /* 0x000fe20002724270 */
[----:B------:R-:W-:Y:S03]  /*2b20*/  BSSY B1, `(.L_x_41) ;  /* 0x0000007000017945 */ /* 0x000fe60003800000 */
[----:B------:R-:W-:-:S04]  /*2b30*/  FMUL R123, R120, R99 ;  /* 0x00000063787b7220 */ /* 0x000fc80000400000 */
[----:B------:R-:W-:-:S05]  /*2b40*/  FFMA R123, R92, R98, R123 ;  /* 0x000000625c7b7223 */ /* 0x000fca000000007b */
[----:B------:R-:W-:-:S05]  /*2b50*/  F2FP.F16.F32.PACK_AB R123, RZ, R123 ;  /* 0x0000007bff7b723e */ /* 0x000fca00000000ff */
[----:B------:R1:W-:Y:S01]  /*2b60*/  @P0 STG.E.U16 desc[UR38][R12.64+0x10], R123 ;  /* 0x0000107b0c000986 */ /* 0x0003e2000c101526 */
[----:B------:R-:W-:Y:S05]  /*2b70*/  @!P1 BRA `(.L_x_42) ;  /* 0x0000000000049947 */ /* 0x000fea0003800000 */
[----:B------:R4:W5:Y:S02]  /*2b80*/  LDG.E.LTC128B.U16 R116, desc[UR38][R104.64+0x12] ;  /* 0x0000122668747981 */ /* 0x000964000c1e1520 */
.L_x_42:
[----:B------:R-:W-:Y:S05]  /*2b90*/  BSYNC B1 ;  /* 0x0000000000017941 */ /* 0x000fea0003800000 */
.L_x_41:
[----:B-----5:R-:W-:Y:S01]  /*2ba0*/  HADD2.F32 R92, -RZ, R116.H0_H0 ;  /* 0x20000074ff5c7230 */ /* 0x020fe20000004100 */
        /* <DEDUP_REMOVED lines=8> */
.L_x_44:
[----:B------:R-:W-:Y:S05]  /*2c30*/  BSYNC B1 ;  /* 0x0000000000017941 */ /* 0x000fea0003800000 */
.L_x_43:
[----:B0----5:R-:W-:Y:S01]  /*2c40*/  HADD2.F32 R92, -RZ, R116.H0_H0 ;  /* 0x20000074ff5c7230 */ /* 0x021fe20000004100 */
        /* <DEDUP_REMOVED lines=8> */
.L_x_46:
[----:B------:R-:W-:Y:S05]  /*2cd0*/  BSYNC B1 ;  /* 0x0000000000017941 */ /* 0x000fea0003800000 */
.L_x_45:
[----:B------:R-:W-:Y:S01]  /*2ce0*/  IMAD.MOV.U32 R119, RZ, RZ, R125 ;  /* 0x000000ffff777224 */ /* 0x000fe200078e007d */
[----:B------:R-:W-:Y:S01]  /*2cf0*/  ISETP.GT.AND P2, PT, R106, 0x80, PT ;  /* 0x000000806a00780c */ /* 0x000fe20003f44270 */
[----:B-----5:R-:W-:Y:S01]  /*2d00*/  HADD2.F32 R92, -RZ, R116.H0_H0 ;  /* 0x20000074ff5c7230 */ /* 0x020fe20000004100 */
[----:B------:R-:W-:Y:S01]  /*2d10*/  PRMT R131, R116, 0x7610, R131 ;  /* 0x0000761074837816 */ /* 0x000fe20000000083 */
[----:B------:R-:W-:Y:S01]  /*2d20*/  IMAD.WIDE.U32 R118, R20, 0x78, R118 ;  /* 0x0000007814767825 */ /* 0x000fe200078e0076 */
[----:B------:R-:W-:-:S03]  /*2d30*/  ISETP.GT.AND P0, PT, R3, RZ, P2 ;  /* 0x000000ff0300720c */ /* 0x000fc60001704270 */
[----:B------:R-:W-:Y:S01]  /*2d40*/  FMUL R92, R92, R99 ;  /* 0x000000635c5c7220 */ /* 0x000fe20000400000 */
[----:B------:R-:W-:Y:S01]  /*2d50*/  IMAD R21, R21, 0x78, RZ ;  /* 0x0000007815157824 */ /* 0x000fe200078e02ff */
[----:B0-----:R-:W-:Y:S02]  /*2d60*/  IADD3 R93, P5, R110, R118, RZ ;  /* 0x000000766e5d7210 */ /* 0x001fe40007fbe0ff */
[----:B------:R-:W-:Y:S01]  /*2d70*/  FFMA R95, R95, R98, R92 ;  /* 0x000000625f5f7223 */ /* 0x000fe2000000005c */
[----:B------:R-:W-:-:S04]  /*2d80*/  IMAD.IADD R137, R119, 0x1, R21 ;  /* 0x0000000177897824 */ /* 0x000fc800078e0215 */
[----:B------:R-:W-:Y:S01]  /*2d90*/  IMAD.X R94, R137, 0x1, R109, P5 ;  /* 0x00000001895e7824 */ /* 0x000fe200028e066d */
[C---:B------:R-:W-:Y:S02]  /*2da0*/  LEA R92, P5, R93.reuse, R10, 0x1 ;  /* 0x0000000a5d5c7211 */ /* 0x040fe400078a08ff */
[----:B------:R-:W-:Y:S02]  /*2db0*/  F2FP.F16.F32.PACK_AB R95, RZ, R95 ;  /* 0x0000005fff5f723e */ /* 0x000fe400000000ff */
[----:B------:R-:W-:-:S03]  /*2dc0*/  LEA.HI.X R93, R93, R11, R94, 0x1, P5 ;  /* 0x0000000b5d5d7211 */ /* 0x000fc600028f0c5e */
[----:B------:R0:W-:Y:S04]  /*2dd0*/  @P1 STG.E.U16 desc[UR38][R90.64+0x12], R95 ;  /* 0x0000125f5a001986 */ /* 0x0001e8000c101526 */
[----:B------:R1:W2:Y:S01]  /*2de0*/  @P0 LDG.E.LTC128B.U16 R131, desc[UR38][R92.64] ;  /* 0x000000265c830981 */ /* 0x0002a2000c1e1520 */
[----:B------:R-:W-:Y:S01]  /*2df0*/  IMAD.WIDE.U32 R126, R20, 0x78, R112 ;  /* 0x00000078147e7825 */ /* 0x000fe200078e0070 */
[----:B------:R-:W-:Y:S03]  /*2e00*/  BSSY B1, `(.L_x_47) ;  /* 0x0000018000017945 */ /* 0x000fe60003800000 */
[----:B------:R-:W-:Y:S02]  /*2e10*/  IMAD.MOV.U32 R132, RZ, RZ, R114 ;  /* 0x000000ffff847224 */ /* 0x000fe400078e0072 */
[----:B------:R-:W-:-:S02]  /*2e20*/  IMAD.MOV.U32 R133, RZ, RZ, R115 ;  /* 0x000000ffff857224 */ /* 0x000fc400078e0073 */
[----:B------:R-:W-:Y:S02]  /*2e30*/  IMAD.IADD R125, R21, 0x1, R127 ;  /* 0x00000001157d7824 */ /* 0x000fe400078e027f */
[----:B------:R-:W-:Y:S02]  /*2e40*/  IMAD.MOV.U32 R124, RZ, RZ, R126 ;  /* 0x000000ffff7c7224 */ /* 0x000fe400078e007e */
[----:B------:R-:W-:Y:S02]  /*2e50*/  IMAD R129, R5, 0xf0, RZ ;  /* 0x000000f005817824 */ /* 0x000fe400078e02ff */
[----:B------:R-:W-:-:S04]  /*2e60*/  IMAD.WIDE.U32 R132, R4, 0xf0, R132 ;  /* 0x000000f004847825 */ /* 0x000fc800078e0084 */
[----:B0-----:R-:W-:-:S04]  /*2e70*/  IMAD.WIDE.U32 R94, R8, R20, R124 ;  /* 0x00000014085e7225 */ /* 0x001fc800078e007c */
[----:B------:R-:W-:Y:S01]  /*2e80*/  IMAD.IADD R115, R133, 0x1, R129 ;  /* 0x0000000185737824 */ /* 0x000fe200078e0281 */
[----:B------:R-:W-:Y:S01]  /*2e90*/  IADD3 R94, P1, R6, R94, RZ ;  /* 0x0000005e065e7210 */ /* 0x000fe20007f3e0ff */
[----:B------:R-:W-:-:S03]  /*2ea0*/  @P0 IMAD.MOV.U32 R114, RZ, RZ, R132 ;  /* 0x000000ffff720224 */ /* 0x000fc600078e0084 */
[----:B------:R-:W-:Y:S02]  /*2eb0*/  IADD3.X R95, R7, R121, R95, P1, !PT ;  /* 0x00000079075f7210 */ /* 0x000fe40000ffe45f */
[----:B------:R-:W-:Y:S01]  /*2ec0*/  ISETP.GT.AND P1, PT, R3, 0x1, P2 ;  /* 0x000000010300780c */ /* 0x000fe20001724270 */
[----:B------:R-:W-:-:S03]  /*2ed0*/  IMAD.WIDE.U32 R94, R23, R14, R94 ;  /* 0x0000000e175e7225 */ /* 0x000fc600078e005e */
[----:B-1----:R-:W-:Y:S01]  /*2ee0*/  LEA R92, P5, R94, R10, 0x1 ;  /* 0x0000000a5e5c7211 */ /* 0x002fe200078a08ff */
[----:B--2---:R-:W-:-:S05]  /*2ef0*/  HADD2.F32 R116, -RZ, R131.H0_H0 ;  /* 0x20000083ff747230 */ /* 0x004fca0000004100 */
[----:B------:R-:W-:-:S04]  /*2f00*/  FMUL R123, R116, R99 ;  /* 0x00000063747b7220 */ /* 0x000fc80000400000 */
[----:B------:R-:W-:Y:S01]  /*2f10*/  FFMA R123, R80, R98, R123 ;  /* 0x00000062507b7223 */ /* 0x000fe2000000007b */
[----:B------:R-:W-:-:S04]  /*2f20*/  IMAD.IADD R80, R15, 0x1, R95 ;  /* 0x000000010f507824 */ /* 0x000fc800078e025f */
[----:B------:R-:W-:Y:S02]  /*2f30*/  F2FP.F16.F32.PACK_AB R123, RZ, R123 ;  /* 0x0000007bff7b723e */ /* 0x000fe400000000ff */
[----:B------:R-:W-:-:S03]  /*2f40*/  LEA.HI.X R93, R94, R11, R80, 0x1, P5 ;  /* 0x0000000b5e5d7211 */ /* 0x000fc600028f0c50 */
[----:B------:R0:W-:Y:S01]  /*2f50*/  @P0 STG.E.U16 desc[UR38][R114.64], R123 ;  /* 0x0000007b72000986 */ /* 0x0001e2000c101526 */
[----:B------:R-:W-:Y:S05]  /*2f60*/  @!P1 BRA `(.L_x_48) ;  /* 0x0000000000049947 */ /* 0x000fea0003800000 */
[----:B------:R1:W5:Y:S02]  /*2f70*/  LDG.E.LTC128B.U16 R131, desc[UR38][R92.64+0x2] ;  /* 0x000002265c837981 */ /* 0x000364000c1e1520 */
.L_x_48:
[----:B------:R-:W-:Y:S05]  /*2f80*/  BSYNC B1 ;  /* 0x0000000000017941 */ /* 0x000fea0003800000 */
.L_x_47:
[----:B-----5:R-:W-:Y:S01]  /*2f90*/  HADD2.F32 R80, -RZ, R131.H0_H0 ;  /* 0x20000083ff507230 */ /* 0x020fe20000004100 */
[----:B------:R-:W-:Y:S01]  /*2fa0*/  IADD3 R122, P0, R112, R118, RZ ;  /* 0x00000076707a7210 */ /* 0x000fe20007f1e0ff */
[----:B------:R-:W-:Y:S01]  /*2fb0*/  IMAD.SHL.U32 R135, R4, 0x200, RZ ;  /* 0x0000020004877824 */ /* 0x000fe200078e00ff */
[----:B------:R-:W-:Y:S01]  /*2fc0*/  ISETP.GT.AND P6, PT, R106, 0x88, PT ;  /* 0x000000886a00780c */ /* 0x000fe20003fc4270 */
[----:B------:R-:W-:Y:S01]  /*2fd0*/  BSSY B1, `(.L_x_49) ;  /* 0x000001c000017945 */ /* 0x000fe20003800000 */
[----:B------:R-:W-:Y:S01]  /*2fe0*/  FMUL R80, R80, R99 ;  /* 0x0000006350507220 */ /* 0x000fe20000400000 */
[----:B0-----:R-:W-:Y:S01]  /*2ff0*/  IMAD.X R123, R137, 0x1, R113, P0 ;  /* 0x00000001897b7824 */ /* 0x001fe200000e0671 */
[C---:B------:R-:W-:Y:S02]  /*3000*/  SHF.L.U64.HI R137, R4.reuse, 0x9, R5 ;  /* 0x0000000904897819 */ /* 0x040fe40000010205 */
[----:B------:R-:W-:Y:S01]  /*3010*/  FFMA R94, R81, R98, R80 ;  /* 0x00000062515e7223 */ /* 0x000fe20000000050 */
[----:B------:R-:W-:Y:S01]  /*3020*/  IMAD.WIDE.U32 R80, R4, 0xf0, R90 ;  /* 0x000000f004507825 */ /* 0x000fe200078e005a */
[----:B------:R-:W-:-:S03]  /*3030*/  IADD3 R118, P0, P5, R107, R12, R135 ;  /* 0x0000000c6b767210 */ /* 0x000fc60007d1e087 */
[----:B------:R-:W-:Y:S01]  /*3040*/  F2FP.F16.F32.PACK_AB R94, RZ, R94 ;  /* 0x0000005eff5e723e */ /* 0x000fe200000000ff */
[----:B------:R-:W-:Y:S01]  /*3050*/  IMAD.IADD R95, R129, 0x1, R81 ;  /* 0x00000001815f7824 */ /* 0x000fe200078e0251 */
[----:B------:R-:W-:Y:S01]  /*3060*/  IADD3.X R119, R117, R13, R137, P0, P5 ;  /* 0x0000000d75777210 */ /* 0x000fe200007ea489 */
[----:B------:R-:W-:Y:S01]  /*3070*/  IMAD.WIDE.U32 R128, R20, 0x78, R122 ;  /* 0x0000007814807825 */ /* 0x000fe200078e007a */
[----:B------:R-:W-:Y:S02]  /*3080*/  PRMT R133, R94, 0x7610, R133 ;  /* 0x000076105e857816 */ /* 0x000fe40000000085 */
[----:B------:R-:W-:Y:S01]  /*3090*/  IADD3 R127, P0, R122, R110, RZ ;  /* 0x0000006e7a7f7210 */ /* 0x000fe20007f1e0ff */
[----:B------:R-:W-:Y:S02]  /*30a0*/  @P1 IMAD.MOV.U32 R94, RZ, RZ, R80 ;  /* 0x000000ffff5e1224 */ /* 0x000fe400078e0050 */
[----:B------:R-:W-:Y:S02]  /*30b0*/  IMAD.IADD R139, R21, 0x1, R129 ;  /* 0x00000001158b7824 */ /* 0x000fe400078e0281 */
[----:B------:R-:W-:Y:S01]  /*30c0*/  IMAD.X R134, R123, 0x1, R109, P0 ;  /* 0x000000017b867824 */ /* 0x000fe200000e066d */
[----:B------:R0:W-:Y:S01]  /*30d0*/  @P1 STG.E.U16 desc[UR38][R94.64+0x2], R133 ;  /* 0x000002855e001986 */ /* 0x0001e2000c101526 */
[----:B------:R-:W-:-:S02]  /*30e0*/  IADD3 R116, P1, P5, R110, R128, R112 ;  /* 0x000000806e747210 */ /* 0x000fc40007d3e070 */
[----:B------:R-:W-:Y:S02]  /*30f0*/  IADD3 R126, P0, R112, R126, RZ ;  /* 0x0000007e707e7210 */ /* 0x000fe40007f1e0ff */
[----:B------:R-:W-:Y:S02]  /*3100*/  IADD3.X R120, R109, R139, R113, P1, P5 ;  /* 0x0000008b6d787210 */ /* 0x000fe40000fea471 */
[----:B------:R-:W-:-:S04]  /*3110*/  LEA R122, P1, R127, R10, 0x1 ;  /* 0x0000000a7f7a7211 */ /* 0x000fc800078208ff */
[----:B------:R-:W-:Y:S02]  /*3120*/  LEA.HI.X R123, R127, R11, R134, 0x1, P1 ;  /* 0x0000000b7f7b7211 */ /* 0x000fe400008f0c86 */
[----:B------:R-:W-:Y:S02]  /*3130*/  ISETP.GT.AND P1, PT, R3, RZ, P6 ;  /* 0x000000ff0300720c */ /* 0x000fe40003724270 */
[----:B------:R-:W-:Y:S01]  /*3140*/  P2R R127, PR, RZ, 0x40 ;  /* 0x00000040ff7f7803 */ /* 0x000fe20000000000 */
[----:B------:R-:W-:Y:S01]  /*3150*/  IMAD.X R127, R125, 0x1, R113, P0 ;  /* 0x000000017d7f7824 */ /* 0x000fe200000e0671 */
[----:B------:R-:W-:-:S09]  /*3160*/  IADD3 R132, P0, R107, R132, RZ ;  /* 0x000000846b847210 */ /* 0x000fd20007f1e0ff */
[----:B0-----:R-:W-:Y:S05]  /*3170*/  @!P1 BRA `(.L_x_50) ;  /* 0x0000000000049947 */ /* 0x001fea0003800000 */
[----:B------:R0:W5:Y:S02]  /*3180*/  LDG.E.LTC128B.U16 R131, desc[UR38][R122.64] ;  /* 0x000000267a837981 */ /* 0x000164000c1e1520 */
.L_x_50:
[----:B------:R-:W-:Y:S05]  /*3190*/  BSYNC B1 ;  /* 0x0000000000017941 */ /* 0x000fea0003800000 */
.L_x_49:
[----:B-----5:R-:W-:Y:S01]  /*31a0*/  HADD2.F32 R114, -RZ, R131.H0_H0 ;  /* 0x20000083ff727230 */ /* 0x020fe20000004100 */
[----:B------:R-:W-:Y:S01]  /*31b0*/  BSSY B1, `(.L_x_51) ;  /* 0x0000010000017945 */ /* 0x000fe20003800000 */
[----:B------:R-:W-:Y:S02]  /*31c0*/  IMAD.X R133, R115, 0x1, R117, P0 ;  /* 0x0000000173857824 */ /* 0x000fe400000e0675 */
[----:B0-----:R-:W-:-:S04]  /*31d0*/  IMAD.WIDE.U32 R122, R8, R20, R126 ;  /* 0x00000014087a7225 */ /* 0x001fc800078e007e */
[----:B------:R-:W-:-:S04]  /*31e0*/  FMUL R115, R114, R99 ;  /* 0x0000006372737220 */ /* 0x000fc80000400000 */
[----:B------:R-:W-:Y:S01]  /*31f0*/  FFMA R115, R82, R98, R115 ;  /* 0x0000006252737223 */ /* 0x000fe20000000073 */
[----:B------:R-:W-:-:S04]  /*3200*/  IADD3 R122, P0, R6, R122, RZ ;  /* 0x0000007a067a7210 */ /* 0x000fc80007f1e0ff */
[----:B------:R-:W-:Y:S02]  /*3210*/  F2FP.F16.F32.PACK_AB R115, RZ, R115 ;  /* 0x00000073ff73723e */ /* 0x000fe400000000ff */
[----:B------:R-:W-:-:S03]  /*3220*/  IADD3.X R123, R7, R121, R123, P0, !PT ;  /* 0x00000079077b7210 */ /* 0x000fc600007fe47b */
[----:B------:R0:W-:Y:S01]  /*3230*/  @P1 STG.E.U16 desc[UR38][R132.64], R115 ;  /* 0x0000007384001986 */ /* 0x0001e2000c101526 */
[----:B------:R-:W-:Y:S01]  /*3240*/  ISETP.GT.AND P1, PT, R3, 0x1, P6 ;  /* 0x000000010300780c */ /* 0x000fe20003724270 */
[----:B------:R-:W-:-:S04]  /*3250*/  IMAD.WIDE.U32 R122, R23, R14, R122 ;  /* 0x0000000e177a7225 */ /* 0x000fc800078e007a */
[----:B------:R-:W-:Y:S01]  /*3260*/  IMAD.IADD R82, R15, 0x1, R123 ;  /* 0x000000010f527824 */ /* 0x000fe200078e027b */
[----:B------:R-:W-:-:S04]  /*3270*/  LEA R114, P0, R122, R10, 0x1 ;  /* 0x0000000a7a727211 */ /* 0x000fc800078008ff */
[----:B0-----:R-:W-:-:S03]  /*3280*/  LEA.HI.X R115, R122, R11, R82, 0x1, P0 ;  /* 0x0000000b7a737211 */ /* 0x001fc600000f0c52 */
[----:B------:R-:W-:Y:S06]  /*3290*/  @!P1 BRA `(.L_x_52) ;  /* 0x0000000000049947 */ /* 0x000fec0003800000 */
[----:B------:R0:W5:Y:S02]  /*32a0*/  LDG.E.LTC128B.U16 R131, desc[UR38][R114.64+0x2] ;  /* 0x0000022672837981 */ /* 0x000164000c1e1520 */
.L_x_52:
[----:B------:R-:W-:Y:S05]  /*32b0*/  BSYNC B1 ;  /* 0x0000000000017941 */ /* 0x000fea0003800000 */
.L_x_51:
[----:B-----5:R-:W-:Y:S01]  /*32c0*/  HADD2.F32 R82, -RZ, R131.H0_H0 ;  /* 0x20000083ff527230 */ /* 0x020fe20000004100 */
[----:B------:R-:W-:Y:S01]  /*32d0*/  IADD3 R122, P0, R107, R80, RZ ;  /* 0x000000506b7a7210 */ /* 0x000fe20007f1e0ff */
[----:B------:R-:W-:Y:S03]  /*32e0*/  BSSY B1, `(.L_x_53) ;  /* 0x0000009000017945 */ /* 0x000fe60003800000 */
[----:B------:R-:W-:Y:S01]  /*32f0*/  FMUL R82, R82, R99 ;  /* 0x0000006352527220 */ /* 0x000fe20000400000 */
[----:B------:R-:W-:Y:S01]  /*3300*/  IMAD.X R123, R95, 0x1, R117, P0 ;  /* 0x000000015f7b7824 */ /* 0x000fe200000e0675 */
[----:B------:R-:W-:Y:S02]  /*3310*/  ISETP.GT.AND P0, PT, R3, 0x8, P2 ;  /* 0x000000080300780c */ /* 0x000fe40001704270 */
[----:B------:R-:W-:-:S05]  /*3320*/  FFMA R82, R83, R98, R82 ;  /* 0x0000006253527223 */ /* 0x000fca0000000052 */
[----:B------:R-:W-:-:S05]  /*3330*/  F2FP.F16.F32.PACK_AB R82, RZ, R82 ;  /* 0x00000052ff52723e */ /* 0x000fca00000000ff */
[----:B------:R2:W-:Y:S01]  /*3340*/  @P1 STG.E.U16 desc[UR38][R122.64+0x2], R82 ;  /* 0x000002527a001986 */ /* 0x0005e2000c101526 */
[----:B------:R-:W-:Y:S05]  /*3350*/  @!P0 BRA `(.L_x_54) ;  /* 0x0000000000048947 */ /* 0x000fea0003800000 */
[----:B------:R0:W5:Y:S02]  /*3360*/  LDG.E.LTC128B.U16 R131, desc[UR38][R92.64+0x10] ;  /* 0x000010265c837981 */ /* 0x000164000c1e1520 */
.L_x_54:
[----:B------:R-:W-:Y:S05]  /*3370*/  BSYNC B1 ;  /* 0x0000000000017941 */ /* 0x000fea0003800000 */
.L_x_53:
[----:B--2--5:R-:W-:Y:S01]  /*3380*/  HADD2.F32 R82, -RZ, R131.H0_H0 ;  /* 0x20000083ff527230 */ /* 0x024fe20000004100 */
[----:B------:R-:W-:Y:S01]  /*3390*/  ISETP.GT.AND P1, PT, R3, 0x9, P2 ;  /* 0x000000090300780c */ /* 0x000fe20001724270 */
[----:B------:R-:W-:Y:S03]  /*33a0*/  BSSY B1, `(.L_x_55) ;  /* 0x000000a000017945 */ /* 0x000fe60003800000 */
[----:B------:R-:W-:Y:S01]  /*33b0*/  FMUL R83, R82, R99 ;  /* 0x0000006352537220 */ /* 0x000fe20000400000 */
[----:B------:R-:W-:-:S03]  /*33c0*/  @P0 IMAD.MOV.U32 R82, RZ, RZ, R80 ;  /* 0x000000ffff520224 */ /* 0x000fc600078e0050 */
[----:B------:R-:W-:-:S05]  /*33d0*/  FFMA R83, R84, R98, R83 ;  /* 0x0000006254537223 */ /* 0x000fca0000000053 */
[----:B------:R-:W-:-:S04]  /*33e0*/  F2FP.F16.F32.PACK_AB R83, RZ, R83 ;  /* 0x00000053ff53723e */ /* 0x000fc800000000ff */
[----:B------:R-:W-:Y:S01]  /*33f0*/  PRMT R84, R83, 0x7610, R84 ;  /* 0x0000761053547816 */ /* 0x000fe20000000054 */
[----:B------:R-:W-:-:S05]  /*3400*/  @P0 IMAD.MOV.U32 R83, RZ, RZ, R95 ;  /* 0x000000ffff530224 */ /* 0x000fca00078e005f */
[----:B------:R2:W-:Y:S01]  /*3410*/  @P0 STG.E.U16 desc[UR38][R82.64+0x10], R84 ;  /* 0x0000105452000986 */ /* 0x0005e2000c101526 */
[----:B------:R-:W-:Y:S05]  /*3420*/  @!P1 BRA `(.L_x_56) ;  /* 0x0000000000049947 */ /* 0x000fea0003800000 */
[----:B------:R0:W5:Y:S02]  /*3430*/  LDG.E.LTC128B.U16 R131, desc[UR38][R92.64+0x12] ;  /* 0x000012265c837981 */ /* 0x000164000c1e1520 */
.L_x_56:
[----:B------:R-:W-:Y:S05]  /*3440*/  BSYNC B1 ;  /* 0x0000000000017941 */ /* 0x000fea0003800000 */
.L_x_55:
[----:B--2--5:R-:W-:Y:S01]  /*3450*/  HADD2.F32 R82, -RZ, R131.H0_H0 ;  /* 0x20000083ff527230 */ /* 0x024fe20000004100 */
[----:B------:R-:W-:Y:S01]  /*3460*/  ISETP.GT.AND P0, PT, R3, 0x8, P6 ;  /* 0x000000080300780c */ /* 0x000fe20003704270 */
[----:B------:R-:W-:Y:S01]  /*3470*/  @P1 IMAD.MOV.U32 R83, RZ, RZ, R95 ;  /* 0x000000ffff531224 */ /* 0x000fe200078e005f */
[----:B------:R-:W-:Y:S02]  /*3480*/  BSSY B1, `(.L_x_57) ;  /* 0x0000009000017945 */ /* 0x000fe40003800000 */
[----:B------:R-:W-:-:S04]  /*3490*/  FMUL R82, R82, R99 ;  /* 0x0000006352527220 */ /* 0x000fc80000400000 */
[----:B------:R-:W-:-:S05]  /*34a0*/  FFMA R82, R85, R98, R82 ;  /* 0x0000006255527223 */ /* 0x000fca0000000052 */
[----:B------:R-:W-:-:S04]  /*34b0*/  F2FP.F16.F32.PACK_AB R82, RZ, R82 ;  /* 0x00000052ff52723e */ /* 0x000fc800000000ff */
[----:B------:R-:W-:Y:S01]  /*34c0*/  PRMT R84, R82, 0x7610, R84 ;  /* 0x0000761052547816 */ /* 0x000fe20000000054 */
[----:B------:R-:W-:-:S05]  /*34d0*/  @P1 IMAD.MOV.U32 R82, RZ, RZ, R80 ;  /* 0x000000ffff521224 */ /* 0x000fca00078e0050 */
[----:B------:R2:W-:Y:S01]  /*34e0*/  @P1 STG.E.U16 desc[UR38][R82.64+0x12], R84 ;  /* 0x0000125452001986 */ /* 0x0005e2000c101526 */
[----:B------:R-:W-:Y:S05]  /*34f0*/  @!P0 BRA `(.L_x_58) ;  /* 0x0000000000048947 */ /* 0x000fea0003800000 */
[----:B------:R0:W5:Y:S02]  /*3500*/  LDG.E.LTC128B.U16 R131, desc[UR38][R114.64+0x10] ;  /* 0x0000102672837981 */ /* 0x000164000c1e1520 */
.L_x_58:
[----:B------:R-:W-:Y:S05]  /*3510*/  BSYNC B1 ;  /* 0x0000000000017941 */ /* 0x000fea0003800000 */
.L_x_57:
[----:B--2--5:R-:W-:Y:S01]  /*3520*/  HADD2.F32 R82, -RZ, R131.H0_H0 ;  /* 0x20000083ff527230 */ /* 0x024fe20000004100 */
[----:B------:R-:W-:Y:S01]  /*3530*/  BSSY B1, `(.L_x_59) ;  /* 0x0000012000017945 */ /* 0x000fe20003800000 */
[----:B------:R-:W-:-:S04]  /*3540*/  IMAD.WIDE.U32 R124, R20, 0x78, R124 ;  /* 0x00000078147c7825 */ /* 0x000fc800078e007c */
[----:B------:R-:W-:Y:S01]  /*3550*/  FMUL R83, R82, R99 ;  /* 0x0000006352537220 */ /* 0x000fe20000400000 */
[----:B------:R-:W-:Y:S01]  /*3560*/  @P0 IMAD.MOV.U32 R82, RZ, RZ, R122 ;  /* 0x000000ffff520224 */ /* 0x000fe200078e007a */
[----:B------:R-:W-:Y:S02]  /*3570*/  IADD3 R84, P1, R112, R124, RZ ;  /* 0x0000007c70547210 */ /* 0x000fe40007f3e0ff */
[----:B------:R-:W-:Y:S02]  /*3580*/  FFMA R83, R86, R98, R83 ;  /* 0x0000006256537223 */ /* 0x000fe40000000053 */
[----:B------:R-:W-:-:S03]  /*3590*/  IADD3.X R85, R113, R21, R125, P1, !PT ;  /* 0x0000001571557210 */ /* 0x000fc60000ffe47d */
[----:B------:R-:W-:Y:S01]  /*35a0*/  F2FP.F16.F32.PACK_AB R83, RZ, R83 ;  /* 0x00000053ff53723e */ /* 0x000fe200000000ff */
[----:B------:R-:W-:-:S03]  /*35b0*/  IMAD.WIDE.U32 R84, R8, R20, R84 ;  /* 0x0000001408547225 */ /* 0x000fc600078e0054 */
[----:B------:R-:W-:Y:S01]  /*35c0*/  PRMT R86, R83, 0x7610, R86 ;  /* 0x0000761053567816 */ /* 0x000fe20000000056 */
[----:B------:R-:W-:Y:S01]  /*35d0*/  @P0 IMAD.MOV.U32 R83, RZ, RZ, R123 ;  /* 0x000000ffff530224 */ /* 0x000fe200078e007b */
[----:B------:R-:W-:-:S04]  /*35e0*/  IADD3 R84, P1, R6, R84, RZ ;  /* 0x0000005406547210 */ /* 0x000fc80007f3e0ff */
[----:B------:R2:W-:Y:S01]  /*35f0*/  @P0 STG.E.U16 desc[UR38][R82.64+0x10], R86 ;  /* 0x0000105652000986 */ /* 0x0005e2000c101526 */
[----:B------:R-:W-:Y:S02]  /*3600*/  ISETP.GT.AND P0, PT, R3, 0x9, P6 ;  /* 0x000000090300780c */ /* 0x000fe40003704270 */
[----:B------:R-:W-:-:S03]  /*3610*/  IADD3.X R85, R7, R121, R85, P1, !PT ;  /* 0x0000007907557210 */ /* 0x000fc60000ffe455 */
[----:B------:R-:W-:-:S08]  /*3620*/  IMAD.WIDE.U32 R84, R23, R14, R84 ;  /* 0x0000000e17547225 */ /* 0x000fd000078e0054 */
[----:B--2---:R-:W-:Y:S05]  /*3630*/  @!P0 BRA `(.L_x_60) ;  /* 0x0000000000048947 */ /* 0x004fea0003800000 */
[----:B------:R2:W5:Y:S02]  /*3640*/  LDG.E.LTC128B.U16 R131, desc[UR38][R114.64+0x12] ;  /* 0x0000122672837981 */ /* 0x000564000c1e1520 */
.L_x_60:
[----:B------:R-:W-:Y:S05]  /*3650*/  BSYNC B1 ;  /* 0x0000000000017941 */ /* 0x000fea0003800000 */
.L_x_59:
[----:B-----5:R-:W-:Y:S01]  /*3660*/  HADD2.F32 R86, -RZ, R131.H0_H0 ;  /* 0x20000083ff567230 */ /* 0x020fe20000004100 */
[----:B------:R-:W-:Y:S01]  /*3670*/  LEA R82, P1, R84, R10, 0x1 ;  /* 0x0000000a54527211 */ /* 0x000fe200078208ff */
[----:B------:R-:W-:Y:S01]  /*3680*/  IMAD.IADD R9, R15, 0x1, R85 ;  /* 0x000000010f097824 */ /* 0x000fe200078e0255 */
[C---:B------:R-:W-:Y:S01]  /*3690*/  SHF.L.U64.HI R129, R4.reuse, 0x8, R5 ;  /* 0x0000000804817819 */ /* 0x040fe20000010205 */
[----:B------:R-:W-:Y:S02]  /*36a0*/  IMAD.SHL.U32 R125, R4, 0x100, RZ ;  /* 0x00000100047d7824 */ /* 0x000fe400078e00ff */
[----:B------:R-:W-:Y:S01]  /*36b0*/  FMUL R86, R86, R99 ;  /* 0x0000006356567220 */ /* 0x000fe20000400000 */
[----:B------:R-:W-:Y:S01]  /*36c0*/  IMAD.WIDE.U32 R126, R20, 0x78, R126 ;  /* 0x00000078147e7825 */ /* 0x000fe200078e007e */
[----:B------:R-:W-:Y:S02]  /*36d0*/  LEA.HI.X R83, R84, R11, R9, 0x1, P1 ;  /* 0x0000000b54537211 */ /* 0x000fe400008f0c09 */
[----:B------:R-:W-:Y:S01]  /*36e0*/  IADD3 R110, P1, R110, R128, RZ ;  /* 0x000000806e6e7210 */ /* 0x000fe20007f3e0ff */
[----:B------:R-:W-:Y:S01]  /*36f0*/  FFMA R86, R87, R98, R86 ;  /* 0x0000006257567223 */ /* 0x000fe20000000056 */
[----:B------:R-:W-:-:S03]  /*3700*/  @P0 IMAD.MOV.U32 R87, RZ, RZ, R123 ;  /* 0x000000ffff570224 */ /* 0x000fc600078e007b */
[----:B------:R-:W-:Y:S01]  /*3710*/  IMAD.X R109, R139, 0x1, R109, P1 ;  /* 0x000000018b6d7824 */ /* 0x000fe200008e066d */
[C---:B------:R-:W-:Y:S02]  /*3720*/  LEA R108, P1, R110.reuse, R10, 0x1 ;  /* 0x0000000a6e6c7211 */ /* 0x040fe400078208ff */
[----:B------:R-:W-:Y:S02]  /*3730*/  F2FP.F16.F32.PACK_AB R86, RZ, R86 ;  /* 0x00000056ff56723e */ /* 0x000fe400000000ff */
[----:B------:R-:W-:Y:S02]  /*3740*/  LEA.HI.X R109, R110, R11, R109, 0x1, P1 ;  /* 0x0000000b6e6d7211 */ /* 0x000fe400008f0c6d */
[----:B------:R-:W-:Y:S01]  /*3750*/  PRMT R9, R86, 0x7610, R9 ;  /* 0x0000761056097816 */ /* 0x000fe20000000009 */
[----:B------:R-:W-:Y:S01]  /*3760*/  @P0 IMAD.MOV.U32 R86, RZ, RZ, R122 ;  /* 0x000000ffff560224 */ /* 0x000fe200078e007a */
[----:B------:R-:W-:-:S04]  /*3770*/  IADD3 R84, P1, R135, R12, RZ ;  /* 0x0000000c87547210 */ /* 0x000fc80007f3e0ff */
[----:B------:R0:W-:Y:S01]  /*3780*/  @P0 STG.E.U16 desc[UR38][R86.64+0x12], R9 ;  /* 0x0000120956000986 */ /* 0x0001e2000c101526 */
[----:B------:R-:W-:Y:S01]  /*3790*/  IMAD.X R85, R137, 0x1, R13, P1 ;  /* 0x0000000189557824 */ /* 0x000fe200008e060d */
[----:B------:R-:W-:-:S04]  /*37a0*/  IADD3 R4, P0, P1, R107, R80, R125 ;  /* 0x000000506b047210 */ /* 0x000fc8000791e07d */
[----:B------:R-:W-:Y:S02]  /*37b0*/  IADD3.X R5, R117, R95, R129, P0, P1 ;  /* 0x0000005f75057210 */ /* 0x000fe400007e2481 */
[----:B------:R-:W-:Y:S02]  /*37c0*/  IADD3 R110, P0, R112, R126, RZ ;  /* 0x0000007e706e7210 */ /* 0x000fe40007f1e0ff */
[----:B------:R-:W-:Y:S02]  /*37d0*/  ISETP.GT.AND P1, PT, R106, 0x100, PT ;  /* 0x000001006a00780c */ /* 0x000fe40003f24270 */
[----:B------:R-:W-:Y:S02]  /*37e0*/  IADD3.X R111, R113, R21, R127, P0, !PT ;  /* 0x00000015716f7210 */ /* 0x000fe400007fe47f */
[----:B------:R-:W-:-:S13]  /*37f0*/  ISETP.GT.AND P0, PT, R3, RZ, P1 ;  /* 0x000000ff0300720c */ /* 0x000fda0000f04270 */
[----:B------:R-:W3:Y:S01]  /*3800*/  @P0 LDG.E.LTC128B.U16 R131, desc[UR38][R108.64] ;  /* 0x000000266c830981 */ /* 0x000ee2000c1e1520 */
[----:B------:R-:W-:Y:S01]  /*3810*/  BSSY B1, `(.L_x_61) ;  /* 0x000000d000017945 */ /* 0x000fe20003800000 */
[----:B---3--:R-:W-:-:S05]  /*3820*/  HADD2.F32 R112, -RZ, R131.H0_H0 ;  /* 0x20000083ff707230 */ /* 0x008fca0000004100 */
[----:B0-----:R-:W-:-:S04]  /*3830*/  FMUL R9, R112, R99 ;  /* 0x0000006370097220 */ /* 0x001fc80000400000 */
[----:B------:R-:W-:-:S05]  /*3840*/  FFMA R9, R72, R98, R9 ;  /* 0x0000006248097223 */ /* 0x000fca0000000009 */
[----:B------:R-:W-:-:S04]  /*3850*/  F2FP.F16.F32.PACK_AB R9, RZ, R9 ;  /* 0x00000009ff09723e */ /* 0x000fc800000000ff */
[----:B------:R-:W-:Y:S01]  /*3860*/  PRMT R21, R9, 0x7610, R21 ;  /* 0x0000761009157816 */ /* 0x000fe20000000015 */
[----:B------:R-:W-:-:S04]  /*3870*/  IMAD.WIDE.U32 R8, R8, R20, R110 ;  /* 0x0000001408087225 */ /* 0x000fc800078e006e */
[----:B------:R0:W-:Y:S01]  /*3880*/  @P0 STG.E.U16 desc[UR38][R84.64], R21 ;  /* 0x0000001554000986 */ /* 0x0001e2000c101526 */
[----:B------:R-:W-:-:S04]  /*3890*/  IADD3 R8, P0, R6, R8, RZ ;  /* 0x0000000806087210 */ /* 0x000fc80007f1e0ff */
[----:B------:R-:W-:Y:S02]  /*38a0*/  IADD3.X R9, R7, R121, R9, P0, !PT ;  /* 0x0000007907097210 */ /* 0x000fe400007fe409 */
[----:B------:R-:W-:-:S13]  /*38b0*/  ISETP.GT.AND P0, PT, R3, 0x1, P1 ;  /* 0x000000010300780c */ /* 0x000fda0000f04270 */
[----:B0-----:R-:W-:Y:S05]  /*38c0*/  @!P0 BRA `(.L_x_62) ;  /* 0x0000000000048947 */ /* 0x001fea0003800000 */
[----:B------:R0:W5:Y:S02]  /*38d0*/  LDG.E.LTC128B.U16 R131, desc[UR38][R82.64+0x2] ;  /* 0x0000022652837981 */ /* 0x000164000c1e1520 */
.L_x_62:
[----:B------:R-:W-:Y:S05]  /*38e0*/  BSYNC B1 ;  /* 0x0000000000017941 */ /* 0x000fea0003800000 */
.L_x_61:
[----:B-----5:R-:W-:Y:S01]  /*38f0*/  HADD2.F32 R6, -RZ, R131.H0_H0 ;  /* 0x20000083ff067230 */ /* 0x020fe20000004100 */
[----:B------:R-:W-:Y:S01]  /*3900*/  BSSY B1, `(.L_x_63) ;  /* 0x0000014000017945 */ /* 0x000fe20003800000 */
[----:B------:R-:W-:Y:S02]  /*3910*/  @P0 IMAD.MOV.U32 R20, RZ, RZ, R84 ;  /* 0x000000ffff140224 */ /* 0x000fe400078e0054 */
[----:B------:R-:W-:Y:S02]  /*3920*/  @P0 IMAD.MOV.U32 R21, RZ, RZ, R85 ;  /* 0x000000ffff150224 */ /* 0x000fe400078e0055 */
[----:B------:R-:W-:Y:S01]  /*3930*/  FMUL R6, R6, R99 ;  /* 0x0000006306067220 */ /* 0x000fe20000400000 */
[----:B------:R-:W-:-:S04]  /*3940*/  IMAD.WIDE.U32 R8, R23, R14, R8 ;  /* 0x0000000e17087225 */ /* 0x000fc800078e0008 */
[----:B------:R-:W-:Y:S01]  /*3950*/  FFMA R6, R73, R98, R6 ;  /* 0x0000006249067223 */ /* 0x000fe20000000006 */
[----:B------:R-:W-:-:S04]  /*3960*/  IMAD.IADD R15, R15, 0x1, R9 ;  /* 0x000000010f0f7824 */ /* 0x000fc800078e0209 */
[----:B------:R-:W-:-:S04]  /*3970*/  F2FP.F16.F32.PACK_AB R6, RZ, R6 ;  /* 0x00000006ff06723e */ /* 0x000fc800000000ff */
[----:B------:R-:W-:-:S05]  /*3980*/  PRMT R7, R6, 0x7610, R7 ;  /* 0x0000761006077816 */ /* 0x000fca0000000007 */
[----:B------:R3:W-:Y:S01]  /*3990*/  @P0 STG.E.U16 desc[UR38][R20.64+0x2], R7 ;  /* 0x0000020714000986 */ /* 0x0007e2000c101526 */
[----:B------:R-:W-:-:S04]  /*39a0*/  LEA R6, P0, R116, R10, 0x1 ;  /* 0x0000000a74067211 */ /* 0x000fc800078008ff */
[----:B---3--:R-:W-:Y:S02]  /*39b0*/  LEA.HI.X R7, R116, R11, R120, 0x1, P0 ;  /* 0x0000000b74077211 */ /* 0x008fe400000f0c78 */
[----:B------:R-:W-:-:S04]  /*39c0*/  LEA R10, P0, R8, R10, 0x1 ;  /* 0x0000000a080a7211 */ /* 0x000fc800078008ff */
[----:B------:R-:W-:Y:S02]  /*39d0*/  LEA.HI.X R11, R8, R11, R15, 0x1, P0 ;  /* 0x0000000b080b7211 */ /* 0x000fe400000f0c0f */
[----:B------:R-:W-:-:S05]  /*39e0*/  IADD3 R8, P0, R84, R107, RZ ;  /* 0x0000006b54087210 */ /* 0x000fca0007f1e0ff */
[----:B------:R-:W-:Y:S01]  /*39f0*/  IMAD.X R9, R85, 0x1, R117, P0 ;  /* 0x0000000155097824 */ /* 0x000fe200000e0675 */
[----:B------:R-:W-:-:S04]  /*3a00*/  ISETP.GT.AND P0, PT, R106, 0x108, PT ;  /* 0x000001086a00780c */ /* 0x000fc80003f04270 */
[----:B------:R-:W-:-:S13]  /*3a10*/  ISETP.GT.AND P5, PT, R3, RZ, P0 ;  /* 0x000000ff0300720c */ /* 0x000fda00007a4270 */
[----:B------:R-:W-:Y:S05]  /*3a20*/  @!P5 BRA `(.L_x_64) ;  /* 0x000000000004d947 */ /* 0x000fea0003800000 */
[----:B------:R3:W5:Y:S02]  /*3a30*/  LDG.E.LTC128B.U16 R131, desc[UR38][R6.64] ;  /* 0x0000002606837981 */ /* 0x000764000c1e1520 */
.L_x_64:
[----:B------:R-:W-:Y:S05]  /*3a40*/  BSYNC B1 ;  /* 0x0000000000017941 */ /* 0x000fea0003800000 */
.L_x_63:
[----:B---3-5:R-:W-:Y:S01]  /*3a50*/  HADD2.F32 R6, -RZ, R131.H0_H0 ;  /* 0x20000083ff067230 */ /* 0x028fe20000004100 */
[----:B------:R-:W-:Y:S04]  /*3a60*/  BSSY B1, `(.L_x_65) ;  /* 0x0000008000017945 */ /* 0x000fe80003800000 */
[----:B------:R-:W-:-:S04]  /*3a70*/  FMUL R7, R6, R99 ;  /* 0x0000006306077220 */ /* 0x000fc80000400000 */
[----:B------:R-:W-:-:S05]  /*3a80*/  FFMA R7, R74, R98, R7 ;  /* 0x000000624a077223 */ /* 0x000fca0000000007 */
[----:B------:R-:W-:-:S05]  /*3a90*/  F2FP.F16.F32.PACK_AB R7, RZ, R7 ;  /* 0x00000007ff07723e */ /* 0x000fca00000000ff */
[----:B------:R3:W-:Y:S01]  /*3aa0*/  @P5 STG.E.U16 desc[UR38][R8.64], R7 ;  /* 0x0000000708005986 */ /* 0x0007e2000c101526 */
[----:B------:R-:W-:-:S13]  /*3ab0*/  ISETP.GT.AND P5, PT, R3, 0x1, P0 ;  /* 0x000000010300780c */ /* 0x000fda00007a4270 */
[----:B---3--:R-:W-:Y:S05]  /*3ac0*/  @!P5 BRA `(.L_x_66) ;  /* 0x000000000004d947 */ /* 0x008fea0003800000 */
[----:B------:R3:W5:Y:S02]  /*3ad0*/  LDG.E.LTC128B.U16 R131, desc[UR38][R10.64+0x2] ;  /* 0x000002260a837981 */ /* 0x000764000c1e1520 */
.L_x_66:
[----:B------:R-:W-:Y:S05]  /*3ae0*/  BSYNC B1 ;  /* 0x0000000000017941 */ /* 0x000fea0003800000 */
.L_x_65:
[----:B-----5:R-:W-:Y:S01]  /*3af0*/  HADD2.F32 R6, -RZ, R131.H0_H0 ;  /* 0x20000083ff067230 */ /* 0x020fe20000004100 */
[----:B------:R-:W-:Y:S04]  /*3b00*/  BSSY B1, `(.L_x_67) ;  /* 0x0000008000017945 */ /* 0x000fe80003800000 */
[----:B------:R-:W-:-:S04]  /*3b10*/  FMUL R6, R6, R99 ;  /* 0x0000006306067220 */ /* 0x000fc80000400000 */
[----:B------:R-:W-:-:S05]  /*3b20*/  FFMA R6, R75, R98, R6 ;  /* 0x000000624b067223 */ /* 0x000fca0000000006 */
[----:B------:R-:W-:-:S05]  /*3b30*/  F2FP.F16.F32.PACK_AB R6, RZ, R6 ;  /* 0x00000006ff06723e */ /* 0x000fca00000000ff */
[----:B------:R0:W-:Y:S01]  /*3b40*/  @P5 STG.E.U16 desc[UR38][R8.64+0x2], R6 ;  /* 0x0000020608005986 */ /* 0x0001e2000c101526 */
[----:B------:R-:W-:-:S13]  /*3b50*/  ISETP.GT.AND P5, PT, R3, 0x8, P1 ;  /* 0x000000080300780c */ /* 0x000fda0000fa4270 */
[----:B0-----:R-:W-:Y:S05]  /*3b60*/  @!P5 BRA `(.L_x_68) ;  /* 0x000000000004d947 */ /* 0x001fea0003800000 */
[----:B------:R0:W5:Y:S02]  /*3b70*/  LDG.E.LTC128B.U16 R131, desc[UR38][R82.64+0x10] ;  /* 0x0000102652837981 */ /* 0x000164000c1e1520 */
.L_x_68:
[----:B------:R-:W-:Y:S05]  /*3b80*/  BSYNC B1 ;  /* 0x0000000000017941 */ /* 0x000fea0003800000 */
.L_x_67:
[----:B-----5:R-:W-:Y:S01]  /*3b90*/  HADD2.F32 R6, -RZ, R131.H0_H0 ;  /* 0x20000083ff067230 */ /* 0x020fe20000004100 */
[----:B------:R-:W-:Y:S04]  /*3ba0*/  BSSY B1, `(.L_x_69) ;  /* 0x000000b000017945 */ /* 0x000fe80003800000 */
[----:B------:R-:W-:Y:S01]  /*3bb0*/  FMUL R7, R6, R99 ;  /* 0x0000006306077220 */ /* 0x000fe20000400000 */
[----:B------:R-:W-:-:S03]  /*3bc0*/  @P5 IMAD.MOV.U32 R6, RZ, RZ, R84 ;  /* 0x000000ffff065224 */ /* 0x000fc600078e0054 */
[----:B------:R-:W-:-:S05]  /*3bd0*/  FFMA R7, R76, R98, R7 ;  /* 0x000000624c077223 */ /* 0x000fca0000000007 */
[----:B------:R-:W-:-:S04]  /*3be0*/  F2FP.F16.F32.PACK_AB R7, RZ, R7 ;  /* 0x00000007ff07723e */ /* 0x000fc800000000ff */
[----:B------:R-:W-:Y:S01]  /*3bf0*/  PRMT R8, R7, 0x7610, R8 ;  /* 0x0000761007087816 */ /* 0x000fe20000000008 */
[----:B------:R-:W-:-:S05]  /*3c00*/  @P5 IMAD.MOV.U32 R7, RZ, RZ, R85 ;  /* 0x000000ffff075224 */ /* 0x000fca00078e0055 */
[----:B------:R0:W-:Y:S01]  /*3c10*/  @P5 STG.E.U16 desc[UR38][R6.64+0x10], R8 ;  /* 0x0000100806005986 */ /* 0x0001e2000c101526 */
[----:B------:R-:W-:-:S13]  /*3c20*/  ISETP.GT.AND P5, PT, R3, 0x9, P1 ;  /* 0x000000090300780c */ /* 0x000fda0000fa4270 */
[----:B0-----:R-:W-:Y:S05]  /*3c30*/  @!P5 BRA `(.L_x_70) ;  /* 0x000000000004d947 */ /* 0x001fea0003800000 */
[----:B------:R0:W5:Y:S02]  /*3c40*/  LDG.E.LTC128B.U16 R131, desc[UR38][R82.64+0x12] ;  /* 0x0000122652837981 */ /* 0x000164000c1e1520 */
.L_x_70:
[----:B------:R-:W-:Y:S05]  /*3c50*/  BSYNC B1 ;  /* 0x0000000000017941 */ /* 0x000fea0003800000 */
.L_x_69:
[----:B-----5:R-:W-:Y:S01]  /*3c60*/  HADD2.F32 R6, -RZ, R131.H0_H0 ;  /* 0x20000083ff067230 */ /* 0x020fe20000004100 */
[----:B------:R-:W-:Y:S01]  /*3c70*/  BSSY B1, `(.L_x_71) ;  /* 0x000000d000017945 */ /* 0x000fe20003800000 */
[----:B------:R-:W-:-:S03]  /*3c80*/  @P5 IMAD.MOV.U32 R7, RZ, RZ, R85 ;  /* 0x000000ffff075224 */ /* 0x000fc600078e0055 */
[----:B------:R-:W-:-:S04]  /*3c90*/  FMUL R6, R6, R99 ;  /* 0x0000006306067220 */ /* 0x000fc80000400000 */
[----:B------:R-:W-:-:S05]  /*3ca0*/  FFMA R6, R77, R98, R6 ;  /* 0x000000624d067223 */ /* 0x000fca0000000006 */
[----:B------:R-:W-:-:S04]  /*3cb0*/  F2FP.F16.F32.PACK_AB R6, RZ, R6 ;  /* 0x00000006ff06723e */ /* 0x000fc800000000ff */
[----:B------:R-:W-:Y:S01]  /*3cc0*/  PRMT R8, R6, 0x7610, R8 ;  /* 0x0000761006087816 */ /* 0x000fe20000000008 */
[----:B------:R-:W-:-:S05]  /*3cd0*/  @P5 IMAD.MOV.U32 R6, RZ, RZ, R84 ;  /* 0x000000ffff065224 */ /* 0x000fca00078e0054 */
[----:B------:R0:W-:Y:S01]  /*3ce0*/  @P5 STG.E.U16 desc[UR38][R6.64+0x12], R8 ;  /* 0x0000120806005986 */ /* 0x0001e2000c101526 */
[----:B------:R-:W-:-:S05]  /*3cf0*/  IADD3 R14, P5, R84, R107, RZ ;  /* 0x0000006b540e7210 */ /* 0x000fca0007fbe0ff */
[----:B------:R-:W-:Y:S01]  /*3d00*/  IMAD.X R15, R85, 0x1, R117, P5 ;  /* 0x00000001550f7824 */ /* 0x000fe200028e0675 */
[----:B------:R-:W-:-:S13]  /*3d10*/  ISETP.GT.AND P5, PT, R3, 0x8, P0 ;  /* 0x000000080300780c */ /* 0x000fda00007a4270 */
[----:B0-----:R-:W-:Y:S05]  /*3d20*/  @!P5 BRA `(.L_x_72) ;  /* 0x000000000004d947 */ /* 0x001fea0003800000 */
[----:B------:R0:W5:Y:S02]  /*3d30*/  LDG.E.LTC128B.U16 R131, desc[UR38][R10.64+0x10] ;  /* 0x000010260a837981 */ /* 0x000164000c1e1520 */
.L_x_72:
[----:B------:R-:W-:Y:S05]  /*3d40*/  BSYNC B1 ;  /* 0x0000000000017941 */ /* 0x000fea0003800000 */
.L_x_71:
[----:B-----5:R-:W-:Y:S01]  /*3d50*/  HADD2.F32 R6, -RZ, R131.H0_H0 ;  /* 0x20000083ff067230 */ /* 0x020fe20000004100 */
[----:B------:R-:W-:Y:S04]  /*3d60*/  BSSY B1, `(.L_x_73) ;  /* 0x000000c000017945 */ /* 0x000fe80003800000 */
[----:B------:R-:W-:-:S04]  /*3d70*/  FMUL R7, R6, R99 ;  /* 0x0000006306077220 */ /* 0x000fc80000400000 */
[----:B------:R-:W-:-:S05]  /*3d80*/  FFMA R7, R78, R98, R7 ;  /* 0x000000624e077223 */ /* 0x000fca0000000007 */
[----:B------:R-:W-:-:S05]  /*3d90*/  F2FP.F16.F32.PACK_AB R7, RZ, R7 ;  /* 0x00000007ff07723e */ /* 0x000fca00000000ff */
[----:B------:R1:W-:Y:S01]  /*3da0*/  @P5 STG.E.U16 desc[UR38][R14.64+0x10], R7 ;  /* 0x000010070e005986 */ /* 0x0003e2000c101526 */
[----:B------:R-:W-:-:S05]  /*3db0*/  IADD3 R6, P5, R125, R80, RZ ;  /* 0x000000507d067210 */ /* 0x000fca0007fbe0ff */
[----:B-1----:R-:W-:Y:S01]  /*3dc0*/  IMAD.X R7, R95, 0x1, R129, P5 ;  /* 0x000000015f077824 */ /* 0x002fe200028e0681 */
[----:B------:R-:W-:-:S05]  /*3dd0*/  IADD3 R8, P5, R107, R6, RZ ;  /* 0x000000066b087210 */ /* 0x000fca0007fbe0ff */
[----:B------:R-:W-:Y:S01]  /*3de0*/  IMAD.X R9, R117, 0x1, R7, P5 ;  /* 0x0000000175097824 */ /* 0x000fe200028e0607 */
[----:B------:R-:W-:-:S13]  /*3df0*/  ISETP.GT.AND P5, PT, R3, 0x9, P0 ;  /* 0x000000090300780c */ /* 0x000fda00007a4270 */
[----:B------:R-:W-:Y:S05]  /*3e00*/  @!P5 BRA `(.L_x_74) ;  /* 0x000000000004d947 */ /* 0x000fea0003800000 */
[----:B------:R1:W5:Y:S02]  /*3e10*/  LDG.E.LTC128B.U16 R131, desc[UR38][R10.64+0x12] ;  /* 0x000012260a837981 */ /* 0x000364000c1e1520 */
.L_x_74:
[----:B------:R-:W-:Y:S05]  /*3e20*/  BSYNC B1 ;  /* 0x0000000000017941 */ /* 0x000fea0003800000 */
.L_x_73:
        /* <DEDUP_REMOVED lines=9> */
.L_x_76:
[----:B------:R-:W-:Y:S05]  /*3ec0*/  BSYNC B1 ;  /* 0x0000000000017941 */ /* 0x000fea0003800000 */
.L_x_75:
        /* <DEDUP_REMOVED lines=9> */
.L_x_78:
[----:B------:R-:W-:Y:S05]  /*3f60*/  BSYNC B1 ;  /* 0x0000000000017941 */ /* 0x000fea0003800000 */
.L_x_77:
        /* <DEDUP_REMOVED lines=9> */
.L_x_80:
[----:B------:R-:W-:Y:S05]  /*4000*/  BSYNC B1 ;  /* 0x0000000000017941 */ /* 0x000fea0003800000 */
.L_x_79:
        /* <DEDUP_REMOVED lines=9> */
.L_x_82:
[----:B------:R-:W-:Y:S05]  /*40a0*/  BSYNC B1 ;  /* 0x0000000000017941 */ /* 0x000fea0003800000 */
.L_x_81:
        /* <DEDUP_REMOVED lines=9> */
.L_x_84:
[----:B------:R-:W-:Y:S05]  /*4140*/  BSYNC B1 ;  /* 0x0000000000017941 */ /* 0x000fea0003800000 */
.L_x_83:
        /* <DEDUP_REMOVED lines=9> */
.L_x_86:
[----:B------:R-:W-:Y:S05]  /*41e0*/  BSYNC B1 ;  /* 0x0000000000017941 */ /* 0x000fea0003800000 */
.L_x_85:
        /* <DEDUP_REMOVED lines=9> */
.L_x_88:
[----:B------:R-:W-:Y:S05]  /*4280*/  BSYNC B1 ;  /* 0x0000000000017941 */ /* 0x000fea0003800000 */
.L_x_87:
        /* <DEDUP_REMOVED lines=9> */
.L_x_90:
[----:B------:R-:W-:Y:S05]  /*4320*/  BSYNC B1 ;  /* 0x0000000000017941 */ /* 0x000fea0003800000 */
.L_x_89:
        /* <DEDUP_REMOVED lines=9> */
.L_x_92:
[----:B------:R-:W-:Y:S05]  /*43c0*/  BSYNC B1 ;  /* 0x0000000000017941 */ /* 0x000fea0003800000 */
.L_x_91:
        /* <DEDUP_REMOVED lines=12> */
.L_x_94:
[----:B------:R-:W-:Y:S05]  /*4490*/  BSYNC B1 ;  /* 0x0000000000017941 */ /* 0x000fea0003800000 */
.L_x_93:
        /* <DEDUP_REMOVED lines=12> */
.L_x_96:
[----:B------:R-:W-:Y:S05]  /*4560*/  BSYNC B1 ;  /* 0x0000000000017941 */ /* 0x000fea0003800000 */
.L_x_95:
        /* <DEDUP_REMOVED lines=12> */
.L_x_98:
[----:B------:R-:W-:Y:S05]  /*4630*/  BSYNC B1 ;  /* 0x0000000000017941 */ /* 0x000fea0003800000 */
.L_x_97:
        /* <DEDUP_REMOVED lines=12> */
.L_x_100:
[----:B------:R-:W-:Y:S05]  /*4700*/  BSYNC B1 ;  /* 0x0000000000017941 */ /* 0x000fea0003800000 */
.L_x_99:
        /* <DEDUP_REMOVED lines=12> */
.L_x_102:
[----:B------:R-:W-:Y:S05]  /*47d0*/  BSYNC B1 ;  /* 0x0000000000017941 */ /* 0x000fea0003800000 */
.L_x_101:
        /* <DEDUP_REMOVED lines=12> */
.L_x_104:
[----:B------:R-:W-:Y:S05]  /*48a0*/  BSYNC B1 ;  /* 0x0000000000017941 */ /* 0x000fea0003800000 */
.L_x_103:
        /* <DEDUP_REMOVED lines=12> */
.L_x_106:
[----:B------:R-:W-:Y:S05]  /*4970*/  BSYNC B1 ;  /* 0x0000000000017941 */ /* 0x000fea0003800000 */
.L_x_105:
[----:B-----5:R-:W-:Y:S02]  /*4980*/  HADD2.F32 R14, -RZ, R131.H0_H0 ;  /* 0x20000083ff0e7230 */ /* 0x020fe40000004100 */
        /* <DEDUP_REMOVED lines=8> */
[----:B------:R-:W2:Y:S01]  /*4a10*/  @P5 LDG.E.LTC128B.U16 R131, desc[UR38][R82.64+0x20] ;  /* 0x0000202652835981 */ /* 0x000ea2000c1e1520 */
[----:B------:R-:W-:Y:S01]  /*4a20*/  BSSY B1, `(.L_x_107) ;  /* 0x0000009000017945 */ /* 0x000fe20003800000 */
[----:B--2---:R-:W-:-:S05]  /*4a30*/  HADD2.F32 R20, -RZ, R131.H0_H0 ;  /* 0x20000083ff147230 */ /* 0x004fca0000004100 */
[----:B------:R-:W-:-:S04]  /*4a40*/  FMUL R21, R20, R99 ;  /* 0x0000006314157220 */ /* 0x000fc80000400000 */
[----:B------:R-:W-:-:S05]  /*4a50*/  FFMA R21, R48, R98, R21 ;  /* 0x0000006230157223 */ /* 0x000fca0000000015 */
[----:B------:R-:W-:-:S05]  /*4a60*/  F2FP.F16.F32.PACK_AB R21, RZ, R21 ;  /* 0x00000015ff15723e */ /* 0x000fca00000000ff */
[----:B------:R0:W-:Y:S01]  /*4a70*/  @P5 STG.E.U16 desc[UR38][R6.64+0x20], R21 ;  /* 0x0000201506005986 */ /* 0x0001e2000c101526 */
[----:B------:R-:W-:-:S13]  /*4a80*/  ISETP.GT.AND P5, PT, R3, 0x11, P1 ;  /* 0x000000110300780c */ /* 0x000fda0000fa4270 */
[----:B0-----:R-:W-:Y:S05]  /*4a90*/  @!P5 BRA `(.L_x_108) ;  /* 0x000000000004d947 */ /* 0x001fea0003800000 */
[----:B------:R0:W5:Y:S02]  /*4aa0*/  LDG.E.LTC128B.U16 R131, desc[UR38][R82.64+0x22] ;  /* 0x0000222652837981 */ /* 0x000164000c1e1520 */
.L_x_108:
[----:B------:R-:W-:Y:S05]  /*4ab0*/  BSYNC B1 ;  /* 0x0000000000017941 */ /* 0x000fea0003800000 */
.L_x_107:
[----:B-----5:R-:W-:Y:S01]  /*4ac0*/  HADD2.F32 R14, -RZ, R131.H0_H0 ;  /* 0x20000083ff0e7230 */ /* 0x020fe20000004100 */
[----:B------:R-:W-:Y:S04]  /*4ad0*/  BSSY B1, `(.L_x_109) ;  /* 0x0000008000017945 */ /* 0x000fe80003800000 */
[----:B------:R-:W-:-:S04]  /*4ae0*/  FMUL R14, R14, R99 ;  /* 0x000000630e0e7220 */ /* 0x000fc80000400000 */
[----:B------:R-:W-:-:S05]  /*4af0*/  FFMA R14, R49, R98, R14 ;  /* 0x00000062310e7223 */ /* 0x000fca000000000e */
[----:B------:R-:W-:-:S05]  /*4b00*/  F2FP.F16.F32.PACK_AB R14, RZ, R14 ;  /* 0x0000000eff0e723e */ /* 0x000fca00000000ff */
[----:B------:R2:W-:Y:S01]  /*4b10*/  @P5 STG.E.U16 desc[UR38][R6.64+0x22], R14 ;  /* 0x0000220e06005986 */ /* 0x0005e2000c101526 */
[----:B------:R-:W-:-:S13]  /*4b20*/  ISETP.GT.AND P5, PT, R3, 0x10, P0 ;  /* 0x000000100300780c */ /* 0x000fda00007a4270 */
[----:B--2---:R-:W-:Y:S05]  /*4b30*/  @!P5 BRA `(.L_x_110) ;  /* 0x000000000004d947 */ /* 0x004fea0003800000 */
[----:B------:R2:W5:Y:S02]  /*4b40*/  LDG.E.LTC128B.U16 R131, desc[UR38][R10.64+0x20] ;  /* 0x000020260a837981 */ /* 0x000564000c1e1520 */
.L_x_110:
[----:B------:R-:W-:Y:S05]  /*4b50*/  BSYNC B1 ;  /* 0x0000000000017941 */ /* 0x000fea0003800000 */
.L_x_109:
        /* <DEDUP_REMOVED lines=9> */
.L_x_112:
[----:B------:R-:W-:Y:S05]  /*4bf0*/  BSYNC B1 ;  /* 0x0000000000017941 */ /* 0x000fea0003800000 */
.L_x_111:
        /* <DEDUP_REMOVED lines=9> */
.L_x_114:
[----:B------:R-:W-:Y:S05]  /*4c90*/  BSYNC B1 ;  /* 0x0000000000017941 */ /* 0x000fea0003800000 */
.L_x_113:
        /* <DEDUP_REMOVED lines=9> */
.L_x_116:
[----:B------:R-:W-:Y:S05]  /*4d30*/  BSYNC B1 ;  /* 0x0000000000017941 */ /* 0x000fea0003800000 */
.L_x_115:
        /* <DEDUP_REMOVED lines=9> */
.L_x_118:
[----:B------:R-:W-:Y:S05]  /*4dd0*/  BSYNC B1 ;  /* 0x0000000000017941 */ /* 0x000fea0003800000 */
.L_x_117:
        /* <DEDUP_REMOVED lines=9> */
.L_x_120:
[----:B------:R-:W-:Y:S05]  /*4e70*/  BSYNC B1 ;  /* 0x0000000000017941 */ /* 0x000fea0003800000 */
.L_x_119:
        /* <DEDUP_REMOVED lines=9> */
.L_x_122:
[----:B------:R-:W-:Y:S05]  /*4f10*/  BSYNC B1 ;  /* 0x0000000000017941 */ /* 0x000fea0003800000 */
.L_x_121:
        /* <DEDUP_REMOVED lines=9> */
.L_x_124:
[----:B------:R-:W-:Y:S05]  /*4fb0*/  BSYNC B1 ;  /* 0x0000000000017941 */ /* 0x000fea0003800000 */
.L_x_123:
        /* <DEDUP_REMOVED lines=9> */
.L_x_126:
[----:B------:R-:W-:Y:S05]  /*5050*/  BSYNC B1 ;  /* 0x0000000000017941 */ /* 0x000fea0003800000 */
.L_x_125:
        /* <DEDUP_REMOVED lines=9> */
.L_x_128:
[----:B------:R-:W-:Y:S05]  /*50f0*/  BSYNC B1 ;  /* 0x0000000000017941 */ /* 0x000fea0003800000 */
.L_x_127:
        /* <DEDUP_REMOVED lines=9> */
.L_x_130:
[----:B------:R-:W-:Y:S05]  /*5190*/  BSYNC B1 ;  /* 0x0000000000017941 */ /* 0x000fea0003800000 */
.L_x_129:
        /* <DEDUP_REMOVED lines=9> */
.L_x_132:
[----:B------:R-:W-:Y:S05]  /*5230*/  BSYNC B1 ;  /* 0x0000000000017941 */ /* 0x000fea0003800000 */
.L_x_131:
        /* <DEDUP_REMOVED lines=9> */
.L_x_134:
[----:B------:R-:W-:Y:S05]  /*52d0*/  BSYNC B1 ;  /* 0x0000000000017941 */ /* 0x000fea0003800000 */
.L_x_133:
        /* <DEDUP_REMOVED lines=9> */
.L_x_136:
[----:B------:R-:W-:Y:S05]  /*5370*/  BSYNC B1 ;  /* 0x0000000000017941 */ /* 0x000fea0003800000 */
.L_x_135:
        /* <DEDUP_REMOVED lines=9> */
.L_x_138:
[----:B------:R-:W-:Y:S05]  /*5410*/  BSYNC B1 ;  /* 0x0000000000017941 */ /* 0x000fea0003800000 */
.L_x_137:
[----:B0----5:R-:W-:Y:S01]  /*5420*/  HADD2.F32 R8, -RZ, R131.H0_H0 ;  /* 0x20000083ff087230 */ /* 0x021fe20000004100 */
        /* <DEDUP_REMOVED lines=11> */
.L_x_140:
[----:B------:R-:W-:Y:S05]  /*54e0*/  BSYNC B1 ;  /* 0x0000000000017941 */ /* 0x000fea0003800000 */
.L_x_139:
[----:B0----5:R-:W-:Y:S01]  /*54f0*/  HADD2.F32 R8, -RZ, R131.H0_H0 ;  /* 0x20000083ff087230 */ /* 0x021fe20000004100 */
        /* <DEDUP_REMOVED lines=11> */
.L_x_142:
[----:B------:R-:W-:Y:S05]  /*55b0*/  BSYNC B1 ;  /* 0x0000000000017941 */ /* 0x000fea0003800000 */
.L_x_141:
        /* <DEDUP_REMOVED lines=12> */
.L_x_144:
[----:B------:R-:W-:Y:S05]  /*5680*/  BSYNC B1 ;  /* 0x0000000000017941 */ /* 0x000fea0003800000 */
.L_x_143:
        /* <DEDUP_REMOVED lines=12> */
.L_x_146:
[----:B------:R-:W-:Y:S05]  /*5750*/  BSYNC B1 ;  /* 0x0000000000017941 */ /* 0x000fea0003800000 */
.L_x_145:
        /* <DEDUP_REMOVED lines=12> */
.L_x_148:
[----:B------:R-:W-:Y:S05]  /*5820*/  BSYNC B1 ;  /* 0x0000000000017941 */ /* 0x000fea0003800000 */
.L_x_147:
[----:B0----5:R-:W-:Y:S01]  /*5830*/  HADD2.F32 R8, -RZ, R131.H0_H0 ;  /* 0x20000083ff087230 */ /* 0x021fe20000004100 */
[----:B------:R-:W-:Y:S01]  /*5840*/  ISETP.GT.AND P3, PT, R3, 0x28, P6 ;  /* 0x000000280300780c */ /* 0x000fe20003764270 */
[----:B------:R-:W-:Y:S01]  /*5850*/  @P2 IMAD.MOV.U32 R81, RZ, RZ, R95 ;  /* 0x000000ffff512224 */ /* 0x000fe200078e005f */
[----:B------:R-:W-:Y:S02]  /*5860*/  BSSY B1, `(.L_x_149) ;  /* 0x0000007000017945 */ /* 0x000fe40003800000 */
[----:B------:R-:W-:-:S04]  /*5870*/  FMUL R8, R8, R99 ;  /* 0x0000006308087220 */ /* 0x000fc80000400000 */
[----:B------:R-:W-:-:S05]  /*5880*/  FFMA R8, R37, R98, R8 ;  /* 0x0000006225087223 */ /* 0x000fca0000000008 */
[----:B------:R-:W-:-:S05]  /*5890*/  F2FP.F16.F32.PACK_AB R8, RZ, R8 ;  /* 0x00000008ff08723e */ /* 0x000fca00000000ff */
[----:B------:R0:W-:Y:S01]  /*58a0*/  @P2 STG.E.U16 desc[UR38][R80.64+0x52], R8 ;  /* 0x0000520850002986 */ /* 0x0001e2000c101526 */
[----:B------:R-:W-:Y:S05]  /*58b0*/  @!P3 BRA `(.L_x_150) ;  /* 0x000000000004b947 */ /* 0x000fea0003800000 */
[----:B------:R0:W5:Y:S02]  /*58c0*/  LDG.E.LTC128B.U16 R131, desc[UR38][R114.64+0x50] ;  /* 0x0000502672837981 */ /* 0x000164000c1e1520 */
.L_x_150:
[----:B------:R-:W-:Y:S05]  /*58d0*/  BSYNC B1 ;  /* 0x0000000000017941 */ /* 0x000fea0003800000 */
.L_x_149:
        /* <DEDUP_REMOVED lines=12> */
.L_x_152:
[----:B------:R-:W-:Y:S05]  /*59a0*/  BSYNC B1 ;  /* 0x0000000000017941 */ /* 0x000fea0003800000 */
.L_x_151:
        /* <DEDUP_REMOVED lines=9> */
.L_x_154:
[----:B------:R-:W-:Y:S05]  /*5a40*/  BSYNC B1 ;  /* 0x0000000000017941 */ /* 0x000fea0003800000 */
.L_x_153:
        /* <DEDUP_REMOVED lines=9> */
.L_x_156:
[----:B------:R-:W-:Y:S05]  /*5ae0*/  BSYNC B1 ;  /* 0x0000000000017941 */ /* 0x000fea0003800000 */
.L_x_155:
        /* <DEDUP_REMOVED lines=9> */
.L_x_158:
[----:B------:R-:W-:Y:S05]  /*5b80*/  BSYNC B1 ;  /* 0x0000000000017941 */ /* 0x000fea0003800000 */
.L_x_157:
        /* <DEDUP_REMOVED lines=9> */
.L_x_160:
[----:B------:R-:W-:Y:S05]  /*5c20*/  BSYNC B1 ;  /* 0x0000000000017941 */ /* 0x000fea0003800000 */
.L_x_159:
        /* <DEDUP_REMOVED lines=9> */
.L_x_162:
[----:B------:R-:W-:Y:S05]  /*5cc0*/  BSYNC B1 ;  /* 0x0000000000017941 */ /* 0x000fea0003800000 */
.L_x_161:
        /* <DEDUP_REMOVED lines=9> */
.L_x_164:
[----:B------:R-:W-:Y:S05]  /*5d60*/  BSYNC B1 ;  /* 0x0000000000017941 */ /* 0x000fea0003800000 */
.L_x_163:
        /* <DEDUP_REMOVED lines=9> */
.L_x_166:
[----:B------:R-:W-:Y:S05]  /*5e00*/  BSYNC B1 ;  /* 0x0000000000017941 */ /* 0x000fea0003800000 */
.L_x_165:
        /* <DEDUP_REMOVED lines=9> */
.L_x_168:
[----:B------:R-:W-:Y:S05]  /*5ea0*/  BSYNC B1 ;  /* 0x0000000000017941 */ /* 0x000fea0003800000 */
.L_x_167:
[----:B------:R-:W-:Y:S05]  /*5eb0*/  @!P0 BRA `(.L_x_169) ;  /* 0x00000014006c8947 */ /* 0x000fea0003800000 */
[----:B-----5:R-:W-:-:S05]  /*5ec0*/  HADD2.F32 R6, -RZ, R131.H0_H0 ;  /* 0x20000083ff067230 */ /* 0x020fca0000004100 */
[----:B------:R-:W-:-:S04]  /*5ed0*/  FMUL R6, R6, R99 ;  /* 0x0000006306067220 */ /* 0x000fc80000400000 */
[----:B------:R-:W-:-:S05]  /*5ee0*/  FFMA R6, R31, R98, R6 ;  /* 0x000000621f067223 */ /* 0x000fca0000000006 */
[----:B------:R-:W-:-:S05]  /*5ef0*/  F2FP.F16.F32.PACK_AB R6, RZ, R6 ;  /* 0x00000006ff06723e */ /* 0x000fca00000000ff */
[----:B------:R0:W-:Y:S01]  /*5f00*/  STG.E.U16 desc[UR38][R4.64+0x52], R6 ;  /* 0x0000520604007986 */ /* 0x0001e2000c101526 */
[----:B------:R-:W-:Y:S05]  /*5f10*/  BRA `(.L_x_169) ;  /* 0x0000001400547947 */ /* 0x000fea0003800000 */
.L_x_34:
[----:B------:R-:W-:Y:S01]  /*5f20*/  ULDC.64 UR4, c[0x0][0x5c0] ;  /* 0x0001700000047ab9 */ /* 0x000fe20000000a00 */
[----:B------:R-:W-:Y:S01]  /*5f30*/  ISETP.GT.AND P2, PT, R3, 0x1, P4 ;  /* 0x000000010300780c */ /* 0x000fe20002744270 */
[-C--:B------:R-:W-:Y:S01]  /*5f40*/  FMUL R89, R89, R98.reuse ;  /* 0x0000006259597220 */ /* 0x080fe20000400000 */
[----:B------:R-:W-:Y:S01]  /*5f50*/  LEA R6, P1, R114, UR4, 0x1 ;  /* 0x0000000472067c11 */ /* 0x000fe2000f8208ff */
[----:B------:R-:W-:Y:S01]  /*5f60*/  IMAD.SHL.U32 R23, R4, 0x10, RZ ;  /* 0x0000001004177824 */ /* 0x000fe200078e00ff */
[----:B------:R-:W-:Y:S01]  /*5f70*/  ISETP.GT.AND P5, PT, R106, 0x8, PT ;  /* 0x000000086a00780c */ /* 0x000fe20003fa4270 */
[-C--:B------:R-:W-:Y:S01]  /*5f80*/  FMUL R88, R88, R98.reuse ;  /* 0x0000006258587220 */ /* 0x080fe20000400000 */
[----:B------:R-:W-:Y:S01]  /*5f90*/  LEA.HI.X R7, R114, UR5, R117, 0x1, P1 ;  /* 0x0000000572077c11 */ /* 0x000fe200088f0c75 */
[-C--:B------:R-:W-:Y:S01]  /*5fa0*/  FMUL R90, R90, R98.reuse ;  /* 0x000000625a5a7220 */ /* 0x080fe20000400000 */
[----:B------:R-:W-:Y:S01]  /*5fb0*/  ISETP.GT.AND P1, PT, R3, RZ, P5 ;  /* 0x000000ff0300720c */ /* 0x000fe20002f24270 */
[-C--:B------:R-:W-:Y:S01]  /*5fc0*/  FMUL R91, R91, R98.reuse ;  /* 0x000000625b5b7220 */ /* 0x080fe20000400000 */
[----:B------:R-:W-:Y:S01]  /*5fd0*/  F2FP.F16.F32.PACK_AB R89, RZ, R89 ;  /* 0x00000059ff59723e */ /* 0x000fe200000000ff */
[-C--:B------:R-:W-:Y:S01]  /*5fe0*/  FMUL R92, R92, R98.reuse ;  /* 0x000000625c5c7220 */ /* 0x080fe20000400000 */
[----:B------:R-:W-:Y:S01]  /*5ff0*/  SHF.L.U64.HI R21, R4, 0x4, R5 ;  /* 0x0000000404157819 */ /* 0x000fe20000010205 */
[----:B------:R-:W-:Y:S01]  /*6000*/  FMUL R93, R93, R98 ;  /* 0x000000625d5d7220 */ /* 0x000fe20000400000 */
[----:B------:R-:W-:Y:S01]  /*6010*/  IADD3 R8, P3, R23, R6, RZ ;  /* 0x0000000617087210 */ /* 0x000fe20007f7e0ff */
[----:B------:R-:W-:Y:S01]  /*6020*/  @P2 STG.E.U16 desc[UR38][R6.64+0x2], R89 ;  /* 0x0000025906002986 */ /* 0x000fe2000c101526 */
[----:B------:R-:W-:Y:S01]  /*6030*/  F2FP.F16.F32.PACK_AB R88, RZ, R88 ;  /* 0x00000058ff58723e */ /* 0x000fe200000000ff */
[----:B------:R-:W-:Y:S01]  /*6040*/  FMUL R95, R95, R98 ;  /* 0x000000625f5f7220 */ /* 0x000fe20000400000 */
[----:B------:R-:W-:Y:S01]  /*6050*/  F2FP.F16.F32.PACK_AB R90, RZ, R90 ;  /* 0x0000005aff5a723e */ /* 0x000fe200000000ff */
[----:B------:R-:W-:Y:S01]  /*6060*/  IMAD.X R9, R21, 0x1, R7, P3 ;  /* 0x0000000115097824 */ /* 0x000fe200018e0607 */
[C---:B------:R-:W-:Y:S01]  /*6070*/  ISETP.GT.AND P2, PT, R3.reuse, 0x1, P5 ;  /* 0x000000010300780c */ /* 0x040fe20002f44270 */
[----:B------:R-:W-:Y:S01]  /*6080*/  @P0 STG.E.U16 desc[UR38][R6.64], R88 ;  /* 0x0000005806000986 */ /* 0x000fe2000c101526 */
[C---:B------:R-:W-:Y:S01]  /*6090*/  ISETP.GT.AND P0, PT, R3.reuse, 0x8, P4 ;  /* 0x000000080300780c */ /* 0x040fe20002704270 */
[-C--:B------:R-:W-:Y:S01]  /*60a0*/  FMUL R94, R94, R98.reuse ;  /* 0x000000625e5e7220 */ /* 0x080fe20000400000 */
[----:B------:R-:W-:Y:S01]  /*60b0*/  F2FP.F16.F32.PACK_AB R91, RZ, R91 ;  /* 0x0000005bff5b723e */ /* 0x000fe200000000ff */
[----:B------:R-:W-:Y:S01]  /*60c0*/  @P1 STG.E.U16 desc[UR38][R8.64], R90 ;  /* 0x0000005a08001986 */ /* 0x000fe2000c101526 */
[----:B------:R-:W-:Y:S01]  /*60d0*/  ISETP.GT.AND P1, PT, R3, 0x9, P4 ;  /* 0x000000090300780c */ /* 0x000fe20002724270 */
[----:B------:R-:W-:Y:S01]  /*60e0*/  FMUL R80, R80, R98 ;  /* 0x0000006250507220 */ /* 0x000fe20000400000 */
[----:B------:R-:W-:Y:S01]  /*60f0*/  F2FP.F16.F32.PACK_AB R92, RZ, R92 ;  /* 0x0000005cff5c723e */ /* 0x000fe200000000ff */
[----:B------:R-:W-:Y:S01]  /*6100*/  IMAD R13, R5, 0xf0, RZ ;  /* 0x000000f0050d7824 */ /* 0x000fe200078e02ff */
[----:B------:R-:W-:Y:S01]  /*6110*/  F2FP.F16.F32.PACK_AB R93, RZ, R93 ;  /* 0x0000005dff5d723e */ /* 0x000fe200000000ff */
[----:B------:R-:W-:Y:S01]  /*6120*/  IMAD.WIDE.U32 R14, R4, 0xf0, R8 ;  /* 0x000000f0040e7825 */ /* 0x000fe200078e0008 */
[C---:B------:R-:W-:Y:S01]  /*6130*/  ISETP.GT.AND P3, PT, R3.reuse, 0x9, P5 ;  /* 0x000000090300780c */ /* 0x040fe20002f64270 */
[----:B------:R0:W-:Y:S01]  /*6140*/  @P2 STG.E.U16 desc[UR38][R8.64+0x2], R91 ;  /* 0x0000025b08002986 */ /* 0x0001e2000c101526 */
[----:B------:R-:W-:Y:S01]  /*6150*/  ISETP.GT.AND P2, PT, R3, 0x8, P5 ;  /* 0x000000080300780c */ /* 0x000fe20002f44270 */
[----:B------:R-:W-:Y:S01]  /*6160*/  IMAD.IADD R15, R13, 0x1, R15 ;  /* 0x000000010d0f7824 */ /* 0x000fe200078e020f */
[----:B------:R-:W-:Y:S01]  /*6170*/  F2FP.F16.F32.PACK_AB R95, RZ, R95 ;  /* 0x0000005fff5f723e */ /* 0x000fe200000000ff */
[----:B------:R-:W-:Y:S01]  /*6180*/  @P0 STG.E.U16 desc[UR38][R6.64+0x10], R92 ;  /* 0x0000105c06000986 */ /* 0x000fe2000c101526 */
[----:B------:R-:W-:Y:S01]  /*6190*/  ISETP.GT.AND P0, PT, R106, 0x80, PT ;  /* 0x000000806a00780c */ /* 0x000fe20003f04270 */
[C---:B------:R-:W-:Y:S01]  /*61a0*/  IMAD.WIDE.U32 R10, R4.reuse, 0xf0, R8 ;  /* 0x000000f0040a7825 */ /* 0x040fe200078e0008 */
[----:B------:R-:W-:Y:S01]  /*61b0*/  F2FP.F16.F32.PACK_AB R94, RZ, R94 ;  /* 0x0000005eff5e723e */ /* 0x000fe200000000ff */
[----:B------:R-:W-:Y:S01]  /*61c0*/  @P1 STG.E.U16 desc[UR38][R6.64+0x12], R93 ;  /* 0x0000125d06001986 */ /* 0x000fe2000c101526 */
[----:B------:R-:W-:Y:S01]  /*61d0*/  ISETP.GT.AND P1, PT, R3, RZ, P0 ;  /* 0x000000ff0300720c */ /* 0x000fe20000724270 */
[----:B------:R-:W-:Y:S01]  /*61e0*/  FMUL R81, R81, R98 ;  /* 0x0000006251517220 */ /* 0x000fe20000400000 */
[----:B------:R-:W-:Y:S01]  /*61f0*/  F2FP.F16.F32.PACK_AB R80, RZ, R80 ;  /* 0x00000050ff50723e */ /* 0x000fe200000000ff */
[C---:B0-----:R-:W-:Y:S01]  /*6200*/  IMAD.SHL.U32 R91, R4.reuse, 0x100, RZ ;  /* 0x00000100045b7824 */ /* 0x041fe200078e00ff */
[----:B------:R-:W-:Y:S01]  /*6210*/  @P3 STG.E.U16 desc[UR38][R8.64+0x12], R95 ;  /* 0x0000125f08003986 */ /* 0x000fe2000c101526 */
[----:B------:R-:W-:Y:S01]  /*6220*/  ISETP.GT.AND P3, PT, R3, 0x1, P0 ;  /* 0x000000010300780c */ /* 0x000fe20000764270 */
[----:B------:R-:W-:Y:S01]  /*6230*/  IMAD.IADD R11, R13, 0x1, R11 ;  /* 0x000000010d0b7824 */ /* 0x000fe200078e020b */
[----:B------:R-:W-:Y:S01]  /*6240*/  SHF.L.U64.HI R89, R4, 0x8, R5 ;  /* 0x0000000804597819 */ /* 0x000fe20000010205 */
[----:B------:R-:W-:Y:S01]  /*6250*/  @P2 STG.E.U16 desc[UR38][R8.64+0x10], R94 ;  /* 0x0000105e08002986 */ /* 0x000fe2000c101526 */
[----:B------:R-:W-:Y:S01]  /*6260*/  F2FP.F16.F32.PACK_AB R81, RZ, R81 ;  /* 0x00000051ff51723e */ /* 0x000fe200000000ff */
[-C--:B------:R-:W-:Y:S01]  /*6270*/  FMUL R82, R82, R98.reuse ;  /* 0x0000006252527220 */ /* 0x080fe20000400000 */
[-C--:B------:R-:W-:Y:S01]  /*6280*/  FMUL R83, R83, R98.reuse ;  /* 0x0000006253537220 */ /* 0x080fe20000400000 */
[----:B------:R-:W-:Y:S01]  /*6290*/  FMUL R84, R84, R98 ;  /* 0x0000006254547220 */ /* 0x000fe20000400000 */
[----:B------:R0:W-:Y:S01]  /*62a0*/  @P1 STG.E.U16 desc[UR38][R14.64], R80 ;  /* 0x000000500e001986 */ /* 0x0001e2000c101526 */
[----:B------:R-:W-:Y:S01]  /*62b0*/  IADD3 R12, P1, P2, R23, R14, R91 ;  /* 0x0000000e170c7210 */ /* 0x000fe20007a3e05b */
[----:B------:R-:W-:Y:S01]  /*62c0*/  FMUL R85, R85, R98 ;  /* 0x0000006255557220 */ /* 0x000fe20000400000 */
[----:B------:R-:W-:Y:S01]  /*62d0*/  F2FP.F16.F32.PACK_AB R82, RZ, R82 ;  /* 0x00000052ff52723e */ /* 0x000fe200000000ff */
[----:B------:R-:W-:Y:S01]  /*62e0*/  FMUL R86, R86, R98 ;  /* 0x0000006256567220 */ /* 0x000fe20000400000 */
[----:B------:R-:W-:Y:S01]  /*62f0*/  IADD3.X R13, R21, R15, R89, P1, P2 ;  /* 0x0000000f150d7210 */ /* 0x000fe20000fe4459 */
[----:B------:R1:W-:Y:S01]  /*6300*/  @P3 STG.E.U16 desc[UR38][R14.64+0x2], R81 ;  /* 0x000002510e003986 */ /* 0x0003e2000c101526 */
[----:B------:R-:W-:Y:S01]  /*6310*/  IADD3 R4, P1, P2, R23, R10, R91 ;  /* 0x0000000a17047210 */ /* 0x000fe20007a3e05b */
[-C--:B------:R-:W-:Y:S01]  /*6320*/  FMUL R87, R87, R98.reuse ;  /* 0x0000006257577220 */ /* 0x080fe20000400000 */
[----:B------:R-:W-:Y:S01]  /*6330*/  ISETP.GT.AND P3, PT, R106, 0x88, PT ;  /* 0x000000886a00780c */ /* 0x000fe20003f64270 */
[-C--:B------:R-:W-:Y:S01]  /*6340*/  FMUL R72, R72, R98.reuse ;  /* 0x0000006248487220 */ /* 0x080fe20000400000 */
[----:B------:R-:W-:Y:S01]  /*6350*/  IADD3.X R5, R21, R11, R89, P1, P2 ;  /* 0x0000000b15057210 */ /* 0x000fe20000fe4459 */
[----:B------:R-:W-:Y:S01]  /*6360*/  FMUL R73, R73, R98 ;  /* 0x0000006249497220 */ /* 0x000fe20000400000 */
[----:B0-----:R-:W-:Y:S01]  /*6370*/  IADD3 R80, P2, R23, R14, RZ ;  /* 0x0000000e17507210 */ /* 0x001fe20007f5e0ff */
[-C--:B------:R-:W-:Y:S01]  /*6380*/  FMUL R74, R74, R98.reuse ;  /* 0x000000624a4a7220 */ /* 0x080fe20000400000 */
[----:B------:R-:W-:Y:S01]  /*6390*/  ISETP.GT.AND P1, PT, R3, RZ, P3 ;  /* 0x000000ff0300720c */ /* 0x000fe20001f24270 */
[-C--:B------:R-:W-:Y:S01]  /*63a0*/  FMUL R75, R75, R98.reuse ;  /* 0x000000624b4b7220 */ /* 0x080fe20000400000 */
[----:B------:R-:W-:Y:S01]  /*63b0*/  F2FP.F16.F32.PACK_AB R83, RZ, R83 ;  /* 0x00000053ff53723e */ /* 0x000fe200000000ff */
[--C-:B-1----:R-:W-:Y:S01]  /*63c0*/  IMAD.X R81, R21, 0x1, R15.reuse, P2 ;  /* 0x0000000115517824 */ /* 0x102fe200010e060f */
[----:B------:R-:W-:Y:S01]  /*63d0*/  ISETP.GT.AND P2, PT, R3, 0x1, P3 ;  /* 0x000000010300780c */ /* 0x000fe20001f44270 */
[----:B------:R-:W-:Y:S01]  /*63e0*/  FMUL R76, R76, R98 ;  /* 0x000000624c4c7220 */ /* 0x000fe20000400000 */
[----:B------:R-:W-:Y:S01]  /*63f0*/  F2FP.F16.F32.PACK_AB R84, RZ, R84 ;  /* 0x00000054ff54723e */ /* 0x000fe200000000ff */
[-C--:B------:R-:W-:Y:S01]  /*6400*/  FMUL R77, R77, R98.reuse ;  /* 0x000000624d4d7220 */ /* 0x080fe20000400000 */
[----:B------:R-:W-:Y:S01]  /*6410*/  F2FP.F16.F32.PACK_AB R85, RZ, R85 ;  /* 0x00000055ff55723e */ /* 0x000fe200000000ff */
[----:B------:R-:W-:Y:S01]  /*6420*/  FMUL R78, R78, R98 ;  /* 0x000000624e4e7220 */ /* 0x000fe20000400000 */
[----:B------:R-:W-:Y:S01]  /*6430*/  F2FP.F16.F32.PACK_AB R86, RZ, R86 ;  /* 0x00000056ff56723e */ /* 0x000fe200000000ff */
[-C--:B------:R-:W-:Y:S01]  /*6440*/  FMUL R79, R79, R98.reuse ;  /* 0x000000624f4f7220 */ /* 0x080fe20000400000 */
[----:B------:R-:W-:Y:S01]  /*6450*/  F2FP.F16.F32.PACK_AB R87, RZ, R87 ;  /* 0x00000057ff57723e */ /* 0x000fe200000000ff */
[----:B------:R0:W-:Y:S01]  /*6460*/  @P1 STG.E.U16 desc[UR38][R80.64], R82 ;  /* 0x0000005250001986 */ /* 0x0001e2000c101526 */
[C---:B------:R-:W-:Y:S01]  /*6470*/  ISETP.GT.AND P1, PT, R3.reuse, 0x8, P0 ;  /* 0x000000080300780c */ /* 0x040fe20000724270 */
[----:B------:R-:W-:Y:S01]  /*6480*/  FMUL R64, R64, R98 ;  /* 0x0000006240407220 */ /* 0x000fe20000400000 */
[----:B------:R-:W-:Y:S01]  /*6490*/  F2FP.F16.F32.PACK_AB R72, RZ, R72 ;  /* 0x00000048ff48723e */ /* 0x000fe200000000ff */
[----:B------:R1:W-:Y:S01]  /*64a0*/  @P2 STG.E.U16 desc[UR38][R80.64+0x2], R83 ;  /* 0x0000025350002986 */ /* 0x0003e2000c101526 */
[----:B------:R-:W-:Y:S01]  /*64b0*/  ISETP.GT.AND P2, PT, R3, 0x9, P0 ;  /* 0x000000090300780c */ /* 0x000fe20000744270 */
[-C--:B------:R-:W-:Y:S01]  /*64c0*/  FMUL R65, R65, R98.reuse ;  /* 0x0000006241417220 */ /* 0x080fe20000400000 */
[----:B------:R-:W-:Y:S01]  /*64d0*/  PRMT R20, R72, 0x7610, R20 ;  /* 0x0000761048147816 */ /* 0x000fe20000000014 */
[-C--:B------:R-:W-:Y:S01]  /*64e0*/  FMUL R66, R66, R98.reuse ;  /* 0x0000006242427220 */ /* 0x080fe20000400000 */
[----:B------:R-:W-:Y:S01]  /*64f0*/  F2FP.F16.F32.PACK_AB R73, RZ, R73 ;  /* 0x00000049ff49723e */ /* 0x000fe200000000ff */
[----:B------:R-:W-:Y:S01]  /*6500*/  FMUL R67, R67, R98 ;  /* 0x0000006243437220 */ /* 0x000fe20000400000 */
[----:B------:R-:W-:Y:S01]  /*6510*/  F2FP.F16.F32.PACK_AB R74, RZ, R74 ;  /* 0x0000004aff4a723e */ /* 0x000fe200000000ff */
[-C--:B------:R-:W-:Y:S01]  /*6520*/  FMUL R68, R68, R98.reuse ;  /* 0x0000006244447220 */ /* 0x080fe20000400000 */
[----:B------:R-:W-:Y:S01]  /*6530*/  F2FP.F16.F32.PACK_AB R75, RZ, R75 ;  /* 0x0000004bff4b723e */ /* 0x000fe200000000ff */
[----:B------:R2:W-:Y:S01]  /*6540*/  @P1 STG.E.U16 desc[UR38][R14.64+0x10], R84 ;  /* 0x000010540e001986 */ /* 0x0005e2000c101526 */
[----:B------:R-:W-:Y:S01]  /*6550*/  ISETP.GT.AND P1, PT, R3, 0x8, P3 ;  /* 0x000000080300780c */ /* 0x000fe20001f24270 */
[----:B------:R-:W-:Y:S01]  /*6560*/  FMUL R69, R69, R98 ;  /* 0x0000006245457220 */ /* 0x000fe20000400000 */
[----:B------:R-:W-:Y:S01]  /*6570*/  F2FP.F16.F32.PACK_AB R76, RZ, R76 ;  /* 0x0000004cff4c723e */ /* 0x000fe200000000ff */
[----:B0-----:R-:W-:Y:S01]  /*6580*/  @P2 IMAD.MOV.U32 R82, RZ, RZ, R14 ;  /* 0x000000ffff522224 */ /* 0x001fe200078e000e */
[----:B------:R-:W-:Y:S01]  /*6590*/  F2FP.F16.F32.PACK_AB R77, RZ, R77 ;  /* 0x0000004dff4d723e */ /* 0x000fe200000000ff */
[--C-:B-1----:R-:W-:Y:S01]  /*65a0*/  @P2 IMAD.MOV.U32 R83, RZ, RZ, R15.reuse ;  /* 0x000000ffff532224 */ /* 0x102fe200078e000f */
[----:B------:R-:W-:Y:S01]  /*65b0*/  F2FP.F16.F32.PACK_AB R78, RZ, R78 ;  /* 0x0000004eff4e723e */ /* 0x000fe200000000ff */
[-C--:B------:R-:W-:Y:S01]  /*65c0*/  FMUL R70, R70, R98.reuse ;  /* 0x0000006246467220 */ /* 0x080fe20000400000 */
[----:B------:R-:W-:Y:S01]  /*65d0*/  F2FP.F16.F32.PACK_AB R79, RZ, R79 ;  /* 0x0000004fff4f723e */ /* 0x000fe200000000ff */
[-C--:B------:R-:W-:Y:S01]  /*65e0*/  FMUL R71, R71, R98.reuse ;  /* 0x0000006247477220 */ /* 0x080fe20000400000 */
[----:B------:R-:W-:Y:S01]  /*65f0*/  @P2 STG.E.U16 desc[UR38][R82.64+0x12], R85 ;  /* 0x0000125552002986 */ /* 0x000fe2000c101526 */
[----:B------:R-:W-:Y:S01]  /*6600*/  ISETP.GT.AND P2, PT, R3, 0x9, P3 ;  /* 0x000000090300780c */ /* 0x000fe20001f44270 */
[----:B------:R-:W-:Y:S01]  /*6610*/  FMUL R56, R56, R98 ;  /* 0x0000006238387220 */ /* 0x000fe20000400000 */
[----:B------:R-:W-:Y:S01]  /*6620*/  F2FP.F16.F32.PACK_AB R64, RZ, R64 ;  /* 0x00000040ff40723e */ /* 0x000fe200000000ff */
[----:B------:R-:W-:Y:S01]  /*6630*/  @P1 STG.E.U16 desc[UR38][R80.64+0x10], R86 ;  /* 0x0000105650001986 */ /* 0x000fe2000c101526 */
[----:B--2---:R-:W-:Y:S01]  /*6640*/  IADD3 R14, P1, R91, R14, RZ ;  /* 0x0000000e5b0e7210 */ /* 0x004fe20007f3e0ff */
[-C--:B------:R-:W-:Y:S01]  /*6650*/  FMUL R57, R57, R98.reuse ;  /* 0x0000006239397220 */ /* 0x080fe20000400000 */
[----:B------:R-:W-:Y:S01]  /*6660*/  F2FP.F16.F32.PACK_AB R65, RZ, R65 ;  /* 0x00000041ff41723e */ /* 0x000fe200000000ff */
[----:B------:R-:W-:Y:S01]  /*6670*/  FMUL R58, R58, R98 ;  /* 0x000000623a3a7220 */ /* 0x000fe20000400000 */
[----:B------:R-:W-:Y:S01]  /*6680*/  F2FP.F16.F32.PACK_AB R66, RZ, R66 ;  /* 0x00000042ff42723e */ /* 0x000fe200000000ff */
[----:B------:R-:W-:Y:S01]  /*6690*/  IMAD.X R15, R89, 0x1, R15, P1 ;  /* 0x00000001590f7824 */ /* 0x000fe200008e060f */
[----:B------:R-:W-:Y:S01]  /*66a0*/  F2FP.F16.F32.PACK_AB R67, RZ, R67 ;  /* 0x00000043ff43723e */ /* 0x000fe200000000ff */
[----:B------:R-:W-:Y:S01]  /*66b0*/  FMUL R59, R59, R98 ;  /* 0x000000623b3b7220 */ /* 0x000fe20000400000 */
[----:B------:R-:W-:Y:S01]  /*66c0*/  F2FP.F16.F32.PACK_AB R68, RZ, R68 ;  /* 0x00000044ff44723e */ /* 0x000fe200000000ff */
[----:B------:R-:W-:Y:S01]  /*66d0*/  @P2 STG.E.U16 desc[UR38][R80.64+0x12], R87 ;  /* 0x0000125750002986 */ /* 0x000fe2000c101526 */
[----:B------:R-:W-:Y:S01]  /*66e0*/  ISETP.GT.AND P2, PT, R106, 0x100, PT ;  /* 0x000001006a00780c */ /* 0x000fe20003f44270 */
[-C--:B------:R-:W-:Y:S01]  /*66f0*/  FMUL R60, R60, R98.reuse ;  /* 0x000000623c3c7220 */ /* 0x080fe20000400000 */
[----:B------:R-:W-:Y:S01]  /*6700*/  F2FP.F16.F32.PACK_AB R69, RZ, R69 ;  /* 0x00000045ff45723e */ /* 0x000fe200000000ff */
[-C--:B------:R-:W-:Y:S01]  /*6710*/  FMUL R61, R61, R98.reuse ;  /* 0x000000623d3d7220 */ /* 0x080fe20000400000 */
[----:B------:R-:W-:Y:S01]  /*6720*/  ISETP.GT.AND P1, PT, R3, RZ, P2 ;  /* 0x000000ff0300720c */ /* 0x000fe20001724270 */
        /* <DEDUP_REMOVED lines=12> */
[----:B------:R-:W-:Y:S01]  /*67f0*/  @P1 STG.E.U16 desc[UR38][R14.64], R20 ;  /* 0x000000140e001986 */ /* 0x000fe2000c101526 */
        /* <DEDUP_REMOVED lines=11> */
[----:B------:R-:W-:Y:S01]  /*68b0*/  FMUL R41, R41, R98 ;  /* 0x0000006229297220 */ /* 0x000fe20000400000 */
[----:B------:R-:W-:Y:S01]  /*68c0*/  F2FP.F16.F32.PACK_AB R49, RZ, R49 ;  /* 0x00000031ff31723e */ /* 0x000fe200000000ff */
[----:B------:R0:W-:Y:S01]  /*68d0*/  @P1 STG.E.U16 desc[UR38][R14.64+0x2], R73 ;  /* 0x000002490e001986 */ /* 0x0001e2000c101526 */
[----:B------:R-:W-:Y:S01]  /*68e0*/  IADD3 R72, P1, R23, R14, RZ ;  /* 0x0000000e17487210 */ /* 0x000fe20007f3e0ff */
        /* <DEDUP_REMOVED lines=10> */
[----:B0-----:R-:W-:Y:S01]  /*6990*/  IMAD.X R73, R21, 0x1, R15, P1 ;  /* 0x0000000115497824 */ /* 0x001fe200008e060f */
        /* <DEDUP_REMOVED lines=13> */
[-C--:B------:R-:W-:Y:S01]  /*6a70*/  FMUL R37, R37, R98.reuse ;  /* 0x0000006225257220 */ /* 0x080fe20000400000 */
[----:B------:R-:W-:Y:S01]  /*6a80*/  F2FP.F16.F32.PACK_AB R45, RZ, R45 ;  /* 0x0000002dff2d723e */ /* 0x000fe200000000ff */
[----:B------:R-:W-:Y:S01]  /*6a90*/  FMUL R38, R38, R98 ;  /* 0x0000006226267220 */ /* 0x000fe20000400000 */
        /* <DEDUP_REMOVED lines=19> */
[-C--:B------:R-:W-:Y:S01]  /*6bd0*/  FMUL R30, R30, R98.reuse ;  /* 0x000000621e1e7220 */ /* 0x080fe20000400000 */
[----:B------:R-:W-:Y:S01]  /*6be0*/  F2FP.F16.F32.PACK_AB R37, RZ, R37 ;  /* 0x00000025ff25723e */ /* 0x000fe200000000ff */
[----:B------:R-:W-:Y:S01]  /*6bf0*/  FMUL R31, R31, R98 ;  /* 0x000000621f1f7220 */ /* 0x000fe20000400000 */
[----:B------:R-:W-:-:S02]  /*6c00*/  F2FP.F16.F32.PACK_AB R38, RZ, R38 ;  /* 0x00000026ff26723e */ /* 0x000fc400000000ff */
[----:B------:R-:W-:Y:S02]  /*6c10*/  F2FP.F16.F32.PACK_AB R39, RZ, R39 ;  /* 0x00000027ff27723e */ /* 0x000fe400000000ff */
[----:B------:R-:W-:Y:S02]  /*6c20*/  F2FP.F16.F32.PACK_AB R24, RZ, R24 ;  /* 0x00000018ff18723e */ /* 0x000fe400000000ff */
[----:B------:R-:W-:Y:S01]  /*6c30*/  F2FP.F16.F32.PACK_AB R25, RZ, R25 ;  /* 0x00000019ff19723e */ /* 0x000fe200000000ff */
[----:B------:R-:W-:Y:S01]  /*6c40*/  @P6 STG.E.U16 desc[UR38][R14.64+0x10], R76 ;  /* 0x0000104c0e006986 */ /* 0x000fe2000c101526 */
[----:B------:R-:W-:Y:S02]  /*6c50*/  ISETP.GT.AND P6, PT, R3, 0x9, P2 ;  /* 0x000000090300780c */ /* 0x000fe400017c4270 */
[----:B------:R-:W-:Y:S02]  /*6c60*/  F2FP.F16.F32.PACK_AB R26, RZ, R26 ;  /* 0x0000001aff1a723e */ /* 0x000fe400000000ff */
[----:B------:R-:W-:-:S02]  /*6c70*/  F2FP.F16.F32.PACK_AB R27, RZ, R27 ;  /* 0x0000001bff1b723e */ /* 0x000fc400000000ff */
[----:B------:R-:W-:Y:S02]  /*6c80*/  F2FP.F16.F32.PACK_AB R28, RZ, R28 ;  /* 0x0000001cff1c723e */ /* 0x000fe400000000ff */
[----:B------:R-:W-:Y:S02]  /*6c90*/  F2FP.F16.F32.PACK_AB R29, RZ, R29 ;  /* 0x0000001dff1d723e */ /* 0x000fe400000000ff */
[----:B------:R-:W-:Y:S02]  /*6ca0*/  F2FP.F16.F32.PACK_AB R30, RZ, R30 ;  /* 0x0000001eff1e723e */ /* 0x000fe400000000ff */
[----:B------:R-:W-:Y:S01]  /*6cb0*/  F2FP.F16.F32.PACK_AB R31, RZ, R31 ;  /* 0x0000001fff1f723e */ /* 0x000fe200000000ff */
[----:B------:R-:W-:Y:S01]  /*6cc0*/  @P6 STG.E.U16 desc[UR38][R14.64+0x12], R77 ;  /* 0x0000124d0e006986 */ /* 0x000fe2000c101526 */
[----:B0-----:R-:W-:-:S05]  /*6cd0*/  IADD3 R72, P6, R14, R23, RZ ;  /* 0x000000170e487210 */ /* 0x001fca0007fde0ff */
[----:B------:R-:W-:Y:S01]  /*6ce0*/  IMAD.X R73, R15, 0x1, R21, P6 ;  /* 0x000000010f497824 */ /* 0x000fe200030e0615 */
[----:B------:R-:W-:-:S13]  /*6cf0*/  ISETP.GT.AND P6, PT, R3, 0x8, P1 ;  /* 0x000000080300780c */ /* 0x000fda0000fc4270 */
[----:B------:R-:W-:Y:S01]  /*6d00*/  @P6 STG.E.U16 desc[UR38][R72.64+0x10], R78 ;  /* 0x0000104e48006986 */ /* 0x000fe2000c101526 */
[----:B------:R-:W-:-:S13]  /*6d10*/  ISETP.GT.AND P6, PT, R3, 0x9, P1 ;  /* 0x000000090300780c */ /* 0x000fda0000fc4270 */
[----:B------:R0:W-:Y:S01]  /*6d20*/  @P6 STG.E.U16 desc[UR38][R12.64+0x12], R79 ;  /* 0x0000124f0c006986 */ /* 0x0001e2000c101526 */
[----:B------:R-:W-:-:S13]  /*6d30*/  ISETP.GT.AND P6, PT, R3, 0x10, P4 ;  /* 0x000000100300780c */ /* 0x000fda00027c4270 */
[----:B------:R-:W-:Y:S01]  /*6d40*/  @P6 STG.E.U16 desc[UR38][R6.64+0x20], R64 ;  /* 0x0000204006006986 */ /* 0x000fe2000c101526 */
        /* <DEDUP_REMOVED lines=14> */
[----:B0-----:R-:W-:-:S05]  /*6e30*/  IADD3 R12, P6, R91, R10, RZ ;  /* 0x0000000a5b0c7210 */ /* 0x001fca0007fde0ff */
[----:B------:R-:W-:Y:S01]  /*6e40*/  IMAD.X R13, R11, 0x1, R89, P6 ;  /* 0x000000010b0d7824 */ /* 0x000fe200030e0659 */
[----:B------:R-:W-:-:S13]  /*6e50*/  ISETP.GT.AND P6, PT, R3, 0x10, P0 ;  /* 0x000000100300780c */ /* 0x000fda00007c4270 */
[----:B------:R-:W-:Y:S01]  /*6e60*/  @P6 STG.E.U16 desc[UR38][R10.64+0x20], R56 ;  /* 0x000020380a006986 */ /* 0x000fe2000c101526 */
[----:B------:R-:W-:-:S13]  /*6e70*/  ISETP.GT.AND P6, PT, R3, 0x11, P0 ;  /* 0x000000110300780c */ /* 0x000fda00007c4270 */
[----:B------:R-:W-:Y:S01]  /*6e80*/  @P6 STG.E.U16 desc[UR38][R10.64+0x22], R57 ;  /* 0x000022390a006986 */ /* 0x000fe2000c101526 */
[----:B------:R-:W-:-:S05]  /*6e90*/  IADD3 R14, P6, R23, R10, RZ ;  /* 0x0000000a170e7210 */ /* 0x000fca0007fde0ff */
[----:B------:R-:W-:Y:S01]  /*6ea0*/  IMAD.X R15, R11, 0x1, R21, P6 ;  /* 0x000000010b0f7824 */ /* 0x000fe200030e0615 */
[----:B------:R-:W-:-:S05]  /*6eb0*/  IADD3 R20, P6, R23, R12, RZ ;  /* 0x0000000c17147210 */ /* 0x000fca0007fde0ff */
[----:B------:R-:W-:Y:S01]  /*6ec0*/  IMAD.X R21, R21, 0x1, R13, P6 ;  /* 0x0000000115157824 */ /* 0x000fe200030e060d */
        /* <DEDUP_REMOVED lines=36> */
[C---:B------:R-:W-:Y:S02]  /*7110*/  ISETP.GT.AND P6, PT, R3.reuse, 0x28, P4 ;  /* 0x000000280300780c */ /* 0x040fe400027c4270 */
[----:B------:R-:W-:-:S11]  /*7120*/  ISETP.GT.AND P4, PT, R3, 0x29, P4 ;  /* 0x000000290300780c */ /* 0x000fd60002784270 */
[----:B------:R-:W-:Y:S04]  /*7130*/  @P6 STG.E.U16 desc[UR38][R6.64+0x50], R44 ;  /* 0x0000502c06006986 */ /* 0x000fe8000c101526 */
[----:B------:R0:W-:Y:S01]  /*7140*/  @P4 STG.E.U16 desc[UR38][R6.64+0x52], R45 ;  /* 0x0000522d06004986 */ /* 0x0001e2000c101526 */
[C---:B------:R-:W-:Y:S02]  /*7150*/  ISETP.GT.AND P4, PT, R3.reuse, 0x28, P5 ;  /* 0x000000280300780c */ /* 0x040fe40002f84270 */
[----:B------:R-:W-:-:S11]  /*7160*/  ISETP.GT.AND P5, PT, R3, 0x29, P5 ;  /* 0x000000290300780c */ /* 0x000fd60002fa4270 */
[----:B------:R-:W-:Y:S01]  /*7170*/  @P4 STG.E.U16 desc[UR38][R8.64+0x50], R46 ;  /* 0x0000502e08004986 */ /* 0x000fe2000c101526 */
[----:B------:R-:W-:-:S03]  /*7180*/  ISETP.GT.AND P4, PT, R3, 0x20, P0 ;  /* 0x000000200300780c */ /* 0x000fc60000784270 */
[----:B------:R-:W-:Y:S01]  /*7190*/  @P5 STG.E.U16 desc[UR38][R8.64+0x52], R47 ;  /* 0x0000522f08005986 */ /* 0x000fe2000c101526 */
[----:B------:R-:W-:-:S09]  /*71a0*/  ISETP.GT.AND P5, PT, R3, 0x21, P0 ;  /* 0x000000210300780c */ /* 0x000fd200007a4270 */
[----:B0-----:R-:W-:Y:S02]  /*71b0*/  @P4 IMAD.MOV.U32 R6, RZ, RZ, R10 ;  /* 0x000000ffff064224 */ /* 0x001fe400078e000a */
[----:B------:R-:W-:-:S05]  /*71c0*/  @P4 IMAD.MOV.U32 R7, RZ, RZ, R11 ;  /* 0x000000ffff074224 */ /* 0x000fca00078e000b */
[----:B------:R0:W-:Y:S01]  /*71d0*/  @P4 STG.E.U16 desc[UR38][R6.64+0x40], R32 ;  /* 0x0000402006004986 */ /* 0x0001e2000c101526 */
[----:B------:R-:W-:Y:S01]  /*71e0*/  ISETP.GT.AND P4, PT, R3, 0x20, P3 ;  /* 0x000000200300780c */ /* 0x000fe20001f84270 */
[----:B0-----:R-:W-:Y:S02]  /*71f0*/  @P5 IMAD.MOV.U32 R6, RZ, RZ, R10 ;  /* 0x000000ffff065224 */ /* 0x001fe400078e000a */
[----:B------:R-:W-:-:S05]  /*7200*/  @P5 IMAD.MOV.U32 R7, RZ, RZ, R11 ;  /* 0x000000ffff075224 */ /* 0x000fca00078e000b */
[----:B------:R0:W-:Y:S01]  /*7210*/  @P5 STG.E.U16 desc[UR38][R6.64+0x42], R33 ;  /* 0x0000422106005986 */ /* 0x0001e2000c101526 */
[----:B------:R-:W-:-:S04]  /*7220*/  ISETP.GT.AND P5, PT, R3, 0x21, P3 ;  /* 0x000000210300780c */ /* 0x000fc80001fa4270 */
[----:B0-----:R-:W-:Y:S02]  /*7230*/  @P4 IMAD.MOV.U32 R6, RZ, RZ, R14 ;  /* 0x000000ffff064224 */ /* 0x001fe400078e000e */
[----:B------:R-:W-:-:S05]  /*7240*/  @P4 IMAD.MOV.U32 R7, RZ, RZ, R15 ;  /* 0x000000ffff074224 */ /* 0x000fca00078e000f */
[----:B------:R0:W-:Y:S01]  /*7250*/  @P4 STG.E.U16 desc[UR38][R6.64+0x40], R34 ;  /* 0x0000402206004986 */ /* 0x0001e2000c101526 */
[C---:B------:R-:W-:Y:S02]  /*7260*/  ISETP.GT.AND P4, PT, R3.reuse, 0x28, P0 ;  /* 0x000000280300780c */ /* 0x040fe40000784270 */
[----:B------:R-:W-:Y:S01]  /*7270*/  ISETP.GT.AND P0, PT, R3, 0x29, P0 ;  /* 0x000000290300780c */ /* 0x000fe20000704270 */
        /* <DEDUP_REMOVED lines=8> */
[----:B------:R-:W-:-:S03]  /*7300*/  ISETP.GT.AND P4, PT, R3, 0x20, P2 ;  /* 0x000000200300780c */ /* 0x000fc60001784270 */
[----:B------:R-:W-:Y:S01]  /*7310*/  @P0 STG.E.U16 desc[UR38][R10.64+0x52], R37 ;  /* 0x000052250a000986 */ /* 0x000fe2000c101526 */
[----:B------:R-:W-:Y:S01]  /*7320*/  ISETP.GT.AND P0, PT, R3, 0x21, P2 ;  /* 0x000000210300780c */ /* 0x000fe20001704270 */
[----:B0-----:R-:W-:Y:S02]  /*7330*/  @P5 IMAD.MOV.U32 R6, RZ, RZ, R14 ;  /* 0x000000ffff065224 */ /* 0x001fe400078e000e */
[----:B------:R-:W-:-:S05]  /*7340*/  @P5 IMAD.MOV.U32 R7, RZ, RZ, R15 ;  /* 0x000000ffff075224 */ /* 0x000fca00078e000f */
[----:B------:R0:W-:Y:S01]  /*7350*/  @P5 STG.E.U16 desc[UR38][R6.64+0x50], R38 ;  /* 0x0000502606005986 */ /* 0x0001e2000c101526 */
[----:B------:R-:W-:-:S03]  /*7360*/  ISETP.GT.AND P5, PT, R3, 0x20, P1 ;  /* 0x000000200300780c */ /* 0x000fc60000fa4270 */
[----:B------:R1:W-:Y:S01]  /*7370*/  @P3 STG.E.U16 desc[UR38][R14.64+0x52], R39 ;  /* 0x000052270e003986 */ /* 0x0003e2000c101526 */
[----:B------:R-:W-:-:S03]  /*7380*/  ISETP.GT.AND P3, PT, R3, 0x21, P1 ;  /* 0x000000210300780c */ /* 0x000fc60000f64270 */
[----:B------:R1:W-:Y:S01]  /*7390*/  @P4 STG.E.U16 desc[UR38][R12.64+0x40], R24 ;  /* 0x000040180c004986 */ /* 0x0003e2000c101526 */
[C---:B------:R-:W-:Y:S02]  /*73a0*/  ISETP.GT.AND P4, PT, R3.reuse, 0x28, P1 ;  /* 0x000000280300780c */ /* 0x040fe40000f84270 */
[C---:B------:R-:W-:Y:S01]  /*73b0*/  ISETP.GT.AND P1, PT, R3.reuse, 0x29, P1 ;  /* 0x000000290300780c */ /* 0x040fe20000f24270 */
[----:B------:R1:W-:Y:S01]  /*73c0*/  @P0 STG.E.U16 desc[UR38][R12.64+0x42], R25 ;  /* 0x000042190c000986 */ /* 0x0003e2000c101526 */
[C---:B------:R-:W-:Y:S02]  /*73d0*/  ISETP.GT.AND P0, PT, R3.reuse, 0x28, P2 ;  /* 0x000000280300780c */ /* 0x040fe40001704270 */
[----:B------:R-:W-:Y:S01]  /*73e0*/  ISETP.GT.AND P2, PT, R3, 0x29, P2 ;  /* 0x000000290300780c */ /* 0x000fe20001744270 */
[----:B------:R1:W-:Y:S04]  /*73f0*/  @P5 STG.E.U16 desc[UR38][R4.64+0x40], R26 ;  /* 0x0000401a04005986 */ /* 0x0003e8000c101526 */
[----:B------:R1:W-:Y:S04]  /*7400*/  @P3 STG.E.U16 desc[UR38][R4.64+0x42], R27 ;  /* 0x0000421b04003986 */ /* 0x0003e8000c101526 */
[----:B0-----:R-:W-:-:S02]  /*7410*/  @P1 IMAD.MOV.U32 R6, RZ, RZ, R4 ;  /* 0x000000ffff061224 */ /* 0x001fc400078e0004 */
[----:B------:R-:W-:Y:S01]  /*7420*/  @P1 IMAD.MOV.U32 R7, RZ, RZ, R5 ;  /* 0x000000ffff071224 */ /* 0x000fe200078e0005 */
[----:B------:R1:W-:Y:S04]  /*7430*/  @P0 STG.E.U16 desc[UR38][R12.64+0x50], R28 ;  /* 0x0000501c0c000986 */ /* 0x0003e8000c101526 */
[----:B------:R1:W-:Y:S04]  /*7440*/  @P2 STG.E.U16 desc[UR38][R12.64+0x52], R29 ;  /* 0x0000521d0c002986 */ /* 0x0003e8000c101526 */
[----:B------:R1:W-:Y:S04]  /*7450*/  @P4 STG.E.U16 desc[UR38][R4.64+0x50], R30 ;  /* 0x0000501e04004986 */ /* 0x0003e8000c101526 */
[----:B------:R1:W-:Y:S02]  /*7460*/  @P1 STG.E.U16 desc[UR38][R6.64+0x52], R31 ;  /* 0x0000521f06001986 */ /* 0x0003e4000c101526 */
.L_x_169:
[----:B------:R-:W-:Y:S05]  /*7470*/  BSYNC B0 ;  /* 0x0000000000007941 */ /* 0x000fea0003800000 */
.L_x_33:
[----:B------:R-:W-:Y:S01]  /*7480*/  IADD3 R16, P0, R16, UR36, RZ ;  /* 0x0000002410107c10 */ /* 0x000fe2000ff1e0ff */
[----:B------:R-:W-:Y:S01]  /*7490*/  ULDC.64 UR4, c[0x0][0x650] ;  /* 0x0001940000047ab9 */ /* 0x000fe20000000a00 */
[----:B------:R-:W-:Y:S01]  /*74a0*/  PRMT R3, RZ, 0x7610, R3 ;  /* 0x00007610ff037816 */ /* 0x000fe20000000003 */
[----:B----4-:R-:W-:Y:S01]  /*74b0*/  IMAD.MOV.U32 R104, RZ, RZ, -0x1 ;  /* 0xffffffffff687424 */ /* 0x010fe200078e00ff */
[----:B------:R-:W-:Y:S01]  /*74c0*/  IADD3.X R17, R17, UR42, RZ, P0, !PT ;  /* 0x0000002a11117c10 */ /* 0x000fe200087fe4ff */
[----:B------:R-:W-:Y:S01]  /*74d0*/  IMAD.MOV.U32 R23, RZ, RZ, -0x1 ;  /* 0xffffffffff177424 */ /* 0x000fe200078e00ff */
[----:B------:R-:W-:-:S04]  /*74e0*/  ISETP.GE.U32.AND P0, PT, R16, UR4, PT ;  /* 0x0000000410007c0c */ /* 0x000fc8000bf06070 */
[----:B------:R-:W-:-:S13]  /*74f0*/  ISETP.GE.U32.AND.EX P0, PT, R17, UR5, PT, P0 ;  /* 0x0000000511007c0c */ /* 0x000fda000bf06100 */
[----:B------:R-:W-:Y:S05]  /*7500*/  @P0 BRA `(.L_x_170) ;  /* 0x0000000400640947 */ /* 0x000fea0003800000 */
[----:B-1----:R-:W1:Y:S01]  /*7510*/  S2R R12, SR_CTAID.X ;  /* 0x00000000000c7919 */ /* 0x002e620000002500 */
[----:B0-23--:R-:W0:Y:S01]  /*7520*/  LDC.64 R10, c[0x0][0x628] ;  /* 0x00018a00ff0a7b82 */ /* 0x00de220000000a00 */
[----:B------:R-:W-:Y:S01]  /*7530*/  ULDC UR4, c[0x0][0x150] ;  /* 0x0000540000047ab9 */ /* 0x000fe20000000800 */
[----:B------:R-:W-:Y:S01]  /*7540*/  IMAD.MOV.U32 R8, RZ, RZ, R16 ;  /* 0x000000ffff087224 */ /* 0x000fe200078e0010 */
[----:B------:R-:W2:Y:S01]  /*7550*/  S2R R24, SR_CTAID.Y ;  /* 0x0000000000187919 */ /* 0x000ea20000002600 */
[----:B------:R-:W-:-:S04]  /*7560*/  IMAD.MOV.U32 R9, RZ, RZ, R17 ;  /* 0x000000ffff097224 */ /* 0x000fc800078e0011 */
[----:B------:R-:W3:Y:S08]  /*7570*/  LDC R21, c[0x0][0x144] ;  /* 0x00005100ff157b82 */ /* 0x000ef00000000800 */
[----:B------:R-:W4:Y:S08]  /*7580*/  LDC R0, c[0x0][0x630] ;  /* 0x00018c00ff007b82 */ /* 0x000f300000000800 */
[----:B------:R-:W2:Y:S01]  /*7590*/  LDC.64 R14, c[0x0][0x620] ;  /* 0x00018800ff0e7b82 */ /* 0x000ea20000000a00 */
[----:B0-----:R-:W-:-:S04]  /*75a0*/  ISETP.NE.U32.AND P0, PT, R10, RZ, PT ;  /* 0x000000ff0a00720c */ /* 0x001fc80003f05070 */
[----:B------:R-:W-:Y:S02]  /*75b0*/  ISETP.NE.AND.EX P0, PT, R11, RZ, PT, P0 ;  /* 0x000000ff0b00720c */ /* 0x000fe40003f05300 */
[----:B-1----:R-:W-:-:S05]  /*75c0*/  I2FP.F32.U32 R3, R12 ;  /* 0x0000000c00037245 */ /* 0x002fca0000201000 */
[----:B------:R-:W-:-:S04]  /*75d0*/  FMUL R3, R3, UR4 ;  /* 0x0000000403037c20 */ /* 0x000fc80008400000 */
[----:B------:R0:W1:Y:S02]  /*75e0*/  F2I.U32.TRUNC.NTZ R20, R3 ;  /* 0x0000000300147305 */ /* 0x000064000020f000 */
[----:B---34-:R-:W-:Y:S05]  /*75f0*/  @!P0 BRA `(.L_x_171) ;  /* 0x0000000000288947 */ /* 0x018fea0003800000 */
[----:B0-----:R-:W0:Y:S02]  /*7600*/  LDC R3, c[0x0][0x634] ;  /* 0x00018d00ff037b82 */ /* 0x001e240000000800 */
        /* <DEDUP_REMOVED lines=9> */
.L_x_171:
[----:B------:R-:W3:Y:S01]  /*76a0*/  LDC.64 R28, c[0x0][0x640] ;  /* 0x00019000ff1c7b82 */ /* 0x000ee20000000a00 */
[-CC-:B------:R-:W-:Y:S01]  /*76b0*/  SHF.R.U64 R23, R8, R0.reuse, R9.reuse ;  /* 0x0000000008177219 */ /* 0x180fe20000001209 */
[----:B-1----:R-:W-:Y:S01]  /*76c0*/  IMAD.MOV R20, RZ, RZ, -R20 ;  /* 0x000000ffff147224 */ /* 0x002fe200078e0a14 */
[----:B------:R-:W-:Y:S01]  /*76d0*/  SHF.R.U32.HI R0, RZ, R0, R9 ;  /* 0x00000000ff007219 */ /* 0x000fe20000011609 */
[----:B------:R-:W-:Y:S01]  /*76e0*/  ULDC UR4, c[0x0][0x154] ;  /* 0x0000550000047ab9 */ /* 0x000fe20000000800 */
[----:B0-----:R-:W-:Y:S01]  /*76f0*/  IADD3 R3, P0, RZ, -R23, RZ ;  /* 0x80000017ff037210 */ /* 0x001fe20007f1e0ff */
[----:B------:R-:W-:Y:S02]  /*7700*/  IMAD R21, R21, R20, R12 ;  /* 0x0000001415157224 */ /* 0x000fe400078e020c */
[----:B------:R-:W0:Y:S01]  /*7710*/  LDC R6, c[0x0][0x618] ;  /* 0x00018600ff067b82 */ /* 0x000e220000000800 */
[----:B------:R-:W-:Y:S02]  /*7720*/  IMAD.MOV.U32 R7, RZ, RZ, 0x1 ;  /* 0x00000001ff077424 */ /* 0x000fe400078e00ff */
[----:B------:R-:W-:-:S04]  /*7730*/  IMAD.X R5, RZ, RZ, ~R0, P0 ;  /* 0x000000ffff057224 */ /* 0x000fc800000e0e00 */
[-C--:B--2---:R-:W-:Y:S01]  /*7740*/  IMAD R0, R5, R14.reuse, RZ ;  /* 0x0000000e05007224 */ /* 0x084fe200078e02ff */
[----:B------:R-:W1:Y:S01]  /*7750*/  LDC R8, c[0x0][0x608] ;  /* 0x00018200ff087b82 */ /* 0x000e620000000800 */
[----:B------:R-:W-:-:S04]  /*7760*/  IMAD.WIDE.U32 R4, R3, R14, R16 ;  /* 0x0000000e03047225 */ /* 0x000fc800078e0010 */
[----:B------:R-:W-:Y:S01]  /*7770*/  IMAD R3, R3, R15, R0 ;  /* 0x0000000f03037224 */ /* 0x000fe200078e0200 */
[----:B------:R-:W-:Y:S02]  /*7780*/  I2FP.F32.U32 R0, R24 ;  /* 0x0000001800007245 */ /* 0x000fe40000201000 */
[----:B------:R-:W2:Y:S01]  /*7790*/  LDC R26, c[0x0][0x658] ;  /* 0x00019600ff1a7b82 */ /* 0x000ea20000000800 */
[----:B------:R-:W-:Y:S01]  /*77a0*/  IMAD.IADD R3, R5, 0x1, R3 ;  /* 0x0000000105037824 */ /* 0x000fe200078e0203 */
[----:B---3--:R-:W-:Y:S01]  /*77b0*/  ISETP.NE.U32.AND P0, PT, R28, RZ, PT ;  /* 0x000000ff1c00720c */ /* 0x008fe20003f05070 */
[----:B------:R-:W-:Y:S01]  /*77c0*/  FMUL R0, R0, UR4 ;  /* 0x0000000400007c20 */ /* 0x000fe20008400000 */
[----:B------:R-:W-:Y:S02]  /*77d0*/  IMAD.MOV.U32 R5, RZ, RZ, -0x1 ;  /* 0xffffffffff057424 */ /* 0x000fe400078e00ff */
[----:B------:R-:W-:Y:S01]  /*77e0*/  ISETP.NE.AND.EX P0, PT, R29, RZ, PT, P0 ;  /* 0x000000ff1d00720c */ /* 0x000fe20003f05300 */
[----:B------:R3:W4:Y:S01]  /*77f0*/  F2I.U32.TRUNC.NTZ R13, R0 ;  /* 0x00000000000d7305 */ /* 0x000722000020f000 */
[----:B------:R-:W3:Y:S01]  /*7800*/  LDC R15, c[0x0][0x148] ;  /* 0x00005200ff0f7b82 */ /* 0x000ee20000000800 */
[----:B0-----:R-:W-:-:S02]  /*7810*/  SHF.R.U64 R12, R4, R6, R3 ;  /* 0x00000006040c7219 */ /* 0x001fc40000001203 */
[----:B------:R-:W-:-:S05]  /*7820*/  SHF.R.U32.HI R3, RZ, R6, R3 ;  /* 0x00000006ff037219 */ /* 0x000fca0000011603 */
[----:B------:R-:W0:Y:S01]  /*7830*/  LDC R20, c[0x0][0x600] ;  /* 0x00018000ff147b82 */ /* 0x000e220000000800 */
[-CC-:B-1----:R-:W-:Y:S02]  /*7840*/  SHF.R.U64 R10, R12, R8.reuse, R3.reuse ;  /* 0x000000080c0a7219 */ /* 0x182fe40000001203 */
[----:B------:R-:W-:-:S05]  /*7850*/  SHF.R.U32.HI R3, RZ, R8, R3 ;  /* 0x00000008ff037219 */ /* 0x000fca0000011603 */
[----:B------:R-:W1:Y:S01]  /*7860*/  LDC R27, c[0x0][0x648] ;  /* 0x00019200ff1b7b82 */ /* 0x000e620000000800 */
[-C--:B--2---:R-:W-:Y:S02]  /*7870*/  SHF.L.U32 R4, R5, R26.reuse, RZ ;  /* 0x0000001a05047219 */ /* 0x084fe400000006ff */
[-CC-:B------:R-:W-:Y:S02]  /*7880*/  SHF.R.U64 R14, R10, R26.reuse, R3.reuse ;  /* 0x0000001a0a0e7219 */ /* 0x180fe40000001203 */
[----:B------:R-:W-:Y:S02]  /*7890*/  SHF.R.U32.HI R5, RZ, R26, R3 ;  /* 0x0000001aff057219 */ /* 0x000fe40000011603 */
[----:B------:R-:W-:Y:S01]  /*78a0*/  LOP3.LUT R25, RZ, R4, RZ, 0x33, !PT ;  /* 0x00000004ff197212 */ /* 0x000fe200078e33ff */
[----:B------:R-:W2:Y:S01]  /*78b0*/  LDC R30, c[0x0][0x638] ;  /* 0x00018e00ff1e7b82 */ /* 0x000ea20000000800 */
[----:B------:R-:W-:Y:S01]  /*78c0*/  SHF.L.U32 R26, R7, R26, RZ ;  /* 0x0000001a071a7219 */ /* 0x000fe200000006ff */
[----:B------:R-:W-:-:S06]  /*78d0*/  IMAD.MOV.U32 R4, RZ, RZ, R14 ;  /* 0x000000ffff047224 */ /* 0x000fcc00078e000e */
[----:B------:R-:W0:Y:S01]  /*78e0*/  LDC R31, c[0x0][0x610] ;  /* 0x00018400ff1f7b82 */ /* 0x000e220000000800 */
[----:B----4-:R-:W-:Y:S05]  /*78f0*/  @!P0 BRA `(.L_x_172) ;  /* 0x0000000000288947 */ /* 0x010fea0003800000 */
        /* <DEDUP_REMOVED lines=10> */
.L_x_172:
[----:B------:R-:W-:Y:S01]  /*79a0*/  ISETP.NE.AND P0, PT, R2, 0x1, PT ;  /* 0x000000010200780c */ /* 0x000fe20003f05270 */
[----:B0-----:R-:W-:Y:S01]  /*79b0*/  VIADD R7, R20, 0xffffffff ;  /* 0xffffffff14077836 */ /* 0x001fe20000000000 */
[----:B-1-3--:R-:W-:Y:S01]  /*79c0*/  SHF.R.U64 R0, R4, R27, R5 ;  /* 0x0000001b04007219 */ /* 0x00afe20000001205 */
[----:B------:R-:W-:Y:S01]  /*79d0*/  IMAD.MOV R13, RZ, RZ, -R13 ;  /* 0x000000ffff0d7224 */ /* 0x000fe200078e0a0d */
[----:B------:R-:W-:Y:S01]  /*79e0*/  LOP3.LUT R5, R10, R25, RZ, 0xc0, !PT ;  /* 0x000000190a057212 */ /* 0x000fe200078ec0ff */
[----:B------:R-:W-:Y:S01]  /*79f0*/  IMAD.MOV.U32 R4, RZ, RZ, 0x1 ;  /* 0x00000001ff047424 */ /* 0x000fe200078e00ff */
[----:B------:R-:W-:Y:S01]  /*7a00*/  LOP3.LUT R12, R12, R7, RZ, 0xc0, !PT ;  /* 0x000000070c0c7212 */ /* 0x000fe200078ec0ff */
[----:B------:R-:W-:Y:S02]  /*7a10*/  IMAD.MOV R3, RZ, RZ, -R0 ;  /* 0x000000ffff037224 */ /* 0x000fe400078e0a00 */
[----:B------:R-:W-:Y:S02]  /*7a20*/  IMAD R0, R26, R0, R5 ;  /* 0x000000001a007224 */ /* 0x000fe400078e0205 */
[----:B--2---:R-:W-:-:S02]  /*7a30*/  IMAD R3, R3, R30, R14 ;  /* 0x0000001e03037224 */ /* 0x004fc400078e020e */
[----:B------:R-:W-:Y:S02]  /*7a40*/  @P0 IMAD R21, R15, R13, R24 ;  /* 0x0000000d0f150224 */ /* 0x000fe400078e0218 */
[----:B------:R-:W-:Y:S01]  /*7a50*/  IMAD R5, R3, R20, R12 ;  /* 0x0000001403057224 */ /* 0x000fe200078e020c */
[----:B------:R-:W-:Y:S01]  /*7a60*/  PRMT R3, R4, 0x7610, R3 ;  /* 0x0000761004037816 */ /* 0x000fe20000000003 */
[----:B------:R-:W-:-:S05]  /*7a70*/  IMAD R0, R0, R31, R21 ;  /* 0x0000001f00007224 */ /* 0x000fca00078e0215 */
[----:B------:R-:W-:Y:S02]  /*7a80*/  SEL R104, R5, R0, !P0 ;  /* 0x0000000005687207 */ /* 0x000fe40004000000 */
[----:B------:R-:W-:-:S07]  /*7a90*/  SEL R0, R0, R5, !P0 ;  /* 0x0000000500007207 */ /* 0x000fce0004000000 */
.L_x_170:
[----:B------:R-:W-:Y:S01]  /*7aa0*/  LOP3.LUT P0, RZ, R3, 0xff, RZ, 0xc0, !PT ;  /* 0x000000ff03ff7812 */ /* 0x000fe2000780c0ff */
[----:B------:R-:W-:-:S12]  /*7ab0*/  IMAD.MOV.U32 R105, RZ, RZ, R0 ;  /* 0x000000ffff697224 */ /* 0x000fd800078e0000 */
[----:B------:R-:W-:Y:S05]  /*7ac0*/  @P0 BRA `(.L_x_173) ;  /* 0xffffff9800b00947 */ /* 0x000fea000383ffff */
[----:B------:R-:W-:Y:S05]  /*7ad0*/  EXIT ;  /* 0x000000000000794d */ /* 0x000fea0003800000 */
.L_x_8:
        /* <DEDUP_REMOVED lines=26> */
.L_x_175:
[----:B------:R-:W0:Y:S01]  /*7c80*/  LDC.64 R30, c[0x0][0x640] ;  /* 0x00019000ff1e7b82 */ /* 0x000e220000000a00 */
[-CC-:B------:R-:W-:Y:S01]  /*7c90*/  SHF.R.U64 R21, R14, R8.reuse, R15.reuse ;  /* 0x000000080e157219 */ /* 0x180fe2000000120f */
[----:B------:R-:W-:Y:S01]  /*7ca0*/  IMAD.MOV.U32 R27, RZ, RZ, 0x1 ;  /* 0x00000001ff1b7424 */ /* 0x000fe200078e00ff */
[----:B------:R-:W-:Y:S02]  /*7cb0*/  SHF.R.U32.HI R7, RZ, R8, R15 ;  /* 0x00000008ff077219 */ /* 0x000fe4000001160f */
[----:B------:R-:W-:-:S03]  /*7cc0*/  IADD3 R13, P0, RZ, -R21, RZ ;  /* 0x80000015ff0d7210 */ /* 0x000fc60007f1e0ff */
[----:B------:R-:W1:Y:S02]  /*7cd0*/  LDC R12, c[0x0][0x618] ;  /* 0x00018600ff0c7b82 */ /* 0x000e640000000800 */
[----:B------:R-:W-:Y:S02]  /*7ce0*/  IMAD.X R7, RZ, RZ, ~R7, P0 ;  /* 0x000000ffff077224 */ /* 0x000fe400000e0e07 */
[----:B------:R-:W-:-:S04]  /*7cf0*/  IMAD.WIDE.U32 R10, R13, R22, R16 ;  /* 0x000000160d0a7225 */ /* 0x000fc800078e0010 */
[----:B------:R-:W2:Y:S01]  /*7d00*/  LDC R14, c[0x0][0x608] ;  /* 0x00018200ff0e7b82 */ /* 0x000ea20000000800 */
[----:B------:R-:W-:-:S04]  /*7d10*/  IMAD R8, R7, R22, RZ ;  /* 0x0000001607087224 */ /* 0x000fc800078e02ff */
[----:B------:R-:W-:-:S03]  /*7d20*/  IMAD R7, R13, R23, R8 ;  /* 0x000000170d077224 */ /* 0x000fc600078e0208 */
[----:B------:R-:W3:Y:S01]  /*7d30*/  LDC R28, c[0x0][0x658] ;  /* 0x00019600ff1c7b82 */ /* 0x000ee20000000800 */
[----:B------:R-:W-:Y:S01]  /*7d40*/  IMAD.IADD R7, R11, 0x1, R7 ;  /* 0x000000010b077824 */ /* 0x000fe200078e0207 */
[----:B0-----:R-:W-:Y:S01]  /*7d50*/  ISETP.NE.U32.AND P0, PT, R30, RZ, PT ;  /* 0x000000ff1e00720c */ /* 0x001fe20003f05070 */
[----:B------:R-:W-:-:S03]  /*7d60*/  IMAD.MOV.U32 R11, RZ, RZ, -0x1 ;  /* 0xffffffffff0b7424 */ /* 0x000fc600078e00ff */
        /* <DEDUP_REMOVED lines=8> */
[-C--:B---3--:R-:W-:Y:S02]  /*7df0*/  SHF.L.U32 R10, R11, R28.reuse, RZ ;  /* 0x0000001c0b0a7219 */ /* 0x088fe400000006ff */
[--C-:B------:R-:W-:Y:S02]  /*7e00*/  SHF.R.U64 R26, R22, R28, R7.reuse ;  /* 0x0000001c161a7219 */ /* 0x100fe40000001207 */
[----:B------:R-:W-:Y:S02]  /*7e10*/  LOP3.LUT R29, RZ, R10, RZ, 0x33, !PT ;  /* 0x0000000aff1d7212 */ /* 0x000fe400078e33ff */
[----:B------:R-:W-:Y:S01]  /*7e20*/  SHF.R.U32.HI R11, RZ, R28, R7 ;  /* 0x0000001cff0b7219 */ /* 0x000fe20000011607 */
[----:B------:R-:W3:Y:S01]  /*7e30*/  LDC R32, c[0x0][0x610] ;  /* 0x00018400ff207b82 */ /* 0x000ee20000000800 */
[----:B------:R-:W-:Y:S01]  /*7e40*/  IMAD.MOV.U32 R10, RZ, RZ, R26 ;  /* 0x000000ffff0a7224 */ /* 0x000fe200078e001a */
[----:B------:R-:W-:Y:S06]  /*7e50*/  @!P0 BRA `(.L_x_176) ;  /* 0x0000000000288947 */ /* 0x000fec0003800000 */
        /* <DEDUP_REMOVED lines=10> */
.L_x_176:
[----:B------:R-:W-:Y:S02]  /*7f00*/  ISETP.NE.AND P0, PT, R2, 0x1, PT ;  /* 0x000000010200780c */ /* 0x000fe40003f05270 */
[----:B-1----:R-:W-:Y:S01]  /*7f10*/  SHF.R.U64 R8, R10, R8, R11 ;  /* 0x000000080a087219 */ /* 0x002fe2000000120b */
[----:B0-----:R-:W-:Y:S01]  /*7f20*/  VIADD R11, R23, 0xffffffff ;  /* 0xffffffff170b7836 */ /* 0x001fe20000000000 */
[----:B------:R-:W-:Y:S02]  /*7f30*/  SHF.L.U32 R27, R27, R28, RZ ;  /* 0x0000001c1b1b7219 */ /* 0x000fe400000006ff */
[----:B------:R-:W-:Y:S01]  /*7f40*/  LOP3.LUT R5, R22, R29, RZ, 0xc0, !PT ;  /* 0x0000001d16057212 */ /* 0x000fe200078ec0ff */
[----:B------:R-:W-:-:S04]  /*7f50*/  IMAD.MOV R7, RZ, RZ, -R8 ;  /* 0x000000ffff077224 */ /* 0x000fc800078e0a08 */
[----:B------:R-:W-:Y:S02]  /*7f60*/  IMAD R5, R27, R8, R5 ;  /* 0x000000081b057224 */ /* 0x000fe400078e0205 */
[----:B------:R-:W-:Y:S01]  /*7f70*/  @P0 IMAD R6, R9, R24, R4 ;  /* 0x0000001809060224 */ /* 0x000fe200078e0204 */
[----:B------:R-:W-:Y:S01]  /*7f80*/  LOP3.LUT R9, R20, R11, RZ, 0xc0, !PT ;  /* 0x0000000b14097212 */ /* 0x000fe200078ec0ff */
[----:B--2---:R-:W-:Y:S02]  /*7f90*/  IMAD R4, R7, R25, R26 ;  /* 0x0000001907047224 */ /* 0x004fe400078e021a */
[----:B---3--:R-:W-:Y:S02]  /*7fa0*/  IMAD R6, R5, R32, R6 ;  /* 0x0000002005067224 */ /* 0x008fe400078e0206 */
[----:B------:R-:W-:Y:S02]  /*7fb0*/  IMAD R5, R4, R23, R9 ;  /* 0x0000001704057224 */ /* 0x000fe400078e0209 */
[----:B------:R-:W-:-:S02]  /*7fc0*/  IMAD.MOV.U32 R8, RZ, RZ, 0x1 ;  /* 0x00000001ff087424 */ /* 0x000fc400078e00ff */
[----:B------:R-:W-:Y:S01]  /*7fd0*/  IMAD.MOV.U32 R7, RZ, RZ, R21 ;  /* 0x000000ffff077224 */ /* 0x000fe200078e0015 */
[----:B------:R-:W-:Y:S02]  /*7fe0*/  SEL R19, R5, R6, !P0 ;  /* 0x0000000605137207 */ /* 0x000fe40004000000 */
[----:B------:R-:W-:-:S07]  /*7ff0*/  SEL R20, R6, R5, !P0 ;  /* 0x0000000506147207 */ /* 0x000fce0004000000 */
.L_x_174:
[----:B------:R-:W-:-:S08]  /*8000*/  NOP ;  /* 0x0000000000007918 */ /* 0x000fd00000000000 */
[----:B------:R-:W0:-:S00]  /*8010*/  USETMAXREG.DEALLOC.CTAPOOL 0x28 ;  /* 0x00000028000079c8 */ /* 0x000e0000080e0500 */
[----:B0-----:R-:W-:-:S13]  /*8020*/  ISETP.NE.AND P0, PT, R3, RZ, PT ;  /* 0x000000ff0300720c */ /* 0x001fda0003f05270 */
[----:B------:R-:W-:Y:S05]  /*8030*/  @P0 EXIT ;  /* 0x000000000000094d */ /* 0x000fea0003800000 */
[----:B------:R-:W-:Y:S01]  /*8040*/  LOP3.LUT P0, RZ, R8, 0xff, RZ, 0xc0, !PT ;  /* 0x000000ff08ff7812 */ /* 0x000fe2000780c0ff */
[----:B------:R-:W-:Y:S02]  /*8050*/  IMAD.MOV.U32 R3, RZ, RZ, 0x1 ;  /* 0x00000001ff037424 */ /* 0x000fe400078e00ff */
[----:B------:R-:W-:-:S10]  /*8060*/  IMAD.MOV.U32 R8, RZ, RZ, RZ ;  /* 0x000000ffff087224 */ /* 0x000fd400078e00ff */
[----:B------:R-:W-:Y:S05]  /*8070*/  @!P0 BRA `(.L_x_177) ;  /* 0x0000000c00248947 */ /* 0x000fea0003800000 */
[----:B------:R-:W0:Y:S01]  /*8080*/  LDC R3, c[0x0][0x28c] ;  /* 0x0000a300ff037b82 */ /* 0x000e220000000800 */
[----:B------:R-:W1:Y:S01]  /*8090*/  S2R R10, SR_CgaCtaId ;  /* 0x00000000000a7919 */ /* 0x000e620000008800 */
[----:B------:R-:W-:Y:S01]  /*80a0*/  ULDC UR5, c[0x0][0x658] ;  /* 0x0001960000057ab9 */ /* 0x000fe20000000800 */
[----:B------:R-:W-:Y:S01]  /*80b0*/  UMOV UR6, 0xffffffff ;  /* 0xffffffff00067882 */ /* 0x000fe20000000000 */
[----:B------:R-:W-:Y:S01]  /*80c0*/  BSSY B0, `(.L_x_177) ;  /* 0x00000c4000007945 */ /* 0x000fe20003800000 */
[----:B------:R-:W-:Y:S01]  /*80d0*/  USHF.L.U32 UR6, UR6, UR5, URZ ;  /* 0x0000000506067299 */ /* 0x000fe2000800063f */
[----:B------:R-:W-:Y:S01]  /*80e0*/  IMAD.MOV.U32 R11, RZ, RZ, 0x1 ;  /* 0x00000001ff0b7424 */ /* 0x000fe200078e00ff */
[----:B------:R-:W-:Y:S01]  /*80f0*/  LOP3.LUT R13, R18, 0x2, RZ, 0xfc, !PT ;  /* 0x00000002120d7812 */ /* 0x000fe200078efcff */
[----:B------:R-:W-:Y:S01]  /*8100*/  IMAD.MOV.U32 R8, RZ, RZ, RZ ;  /* 0x000000ffff087224 */ /* 0x000fe200078e00ff */
[----:B------:R-:W-:Y:S01]  /*8110*/  ULDC UR4, c[0x0][0x600] ;  /* 0x0001800000047ab9 */ /* 0x000fe20000000800 */
[----:B------:R-:W-:Y:S01]  /*8120*/  UMOV UR7, 0x1 ;  /* 0x0000000100077882 */ /* 0x000fe20000000000 */
[----:B------:R-:W-:-:S02]  /*8130*/  UIADD3 UR15, UR4, -0x1, URZ ;  /* 0xffffffff040f7890 */ /* 0x000fc4000fffe03f */
[----:B------:R-:W-:Y:S02]  /*8140*/  USHF.L.U32 UR17, UR7, UR5, URZ ;  /* 0x0000000507117299 */ /* 0x000fe4000800063f */
[----:B------:R-:W-:Y:S01]  /*8150*/  ULOP3.LUT UR16, URZ, UR6, URZ, 0x33, !UPT ;  /* 0x000000063f107292 */ /* 0x000fe2000f8e333f */
[----:B------:R-:W-:Y:S01]  /*8160*/  ULDC.64 UR20, c[0x0][0x198] ;  /* 0x0000660000147ab9 */ /* 0x000fe20000000a00 */
[----:B0-----:R-:W-:-:S05]  /*8170*/  VIADD R3, R3, 0xf ;  /* 0x0000000f03037836 */ /* 0x001fca0000000000 */
[----:B------:R-:W-:-:S04]  /*8180*/  SHF.R.S32.HI R4, RZ, 0x1f, R3 ;  /* 0x0000001fff047819 */ /* 0x000fc80000011403 */
[----:B------:R-:W-:Y:S01]  /*8190*/  LEA.HI R4, R4, R3, RZ, 0x4 ;  /* 0x0000000304047211 */ /* 0x000fe200078f20ff */
[----:B------:R-:W-:Y:S01]  /*81a0*/  IMAD.MOV.U32 R3, RZ, RZ, 0x1 ;  /* 0x00000001ff037424 */ /* 0x000fe200078e00ff */
[----:B-1----:R-:W-:Y:S02]  /*81b0*/  LOP3.LUT R10, R10, 0x1, RZ, 0xc0, !PT ;  /* 0x000000010a0a7812 */ /* 0x002fe400078ec0ff */
[----:B------:R-:W-:-:S05]  /*81c0*/  SHF.R.S32.HI R9, RZ, 0x4, R4 ;  /* 0x00000004ff097819 */ /* 0x000fca0000011404 */
[----:B------:R-:W-:-:S07]  /*81d0*/  VIADD R12, R9, 0x1 ;  /* 0x00000001090c7836 */ /* 0x000fce0000000000 */
.L_x_188:
[----:B------:R-:W-:-:S03]  /*81e0*/  UMOV UR4, 0xffffffff ;  /* 0xffffffff00047882 */ /* 0x000fc60000000000 */
[----:B------:R-:W-:Y:S05]  /*81f0*/  BRA.DIV UR4, `(.L_x_178) ;  /* 0x0000001604607947 */ /* 0x000fea000b800000 */
[----:B------:R-:W-:-:S13]  /*8200*/  ELECT P6, URZ, PT ;  /* 0x00000000003f782f */ /* 0x000fda00038c0000 */
.L_x_211:
[----:B------:R-:W0:Y:S01]  /*8210*/  LDC R4, c[0x0][0x28c] ;  /* 0x0000a300ff047b82 */ /* 0x000e220000000800 */
[----:B------:R-:W-:Y:S01]  /*8220*/  BSSY B1, `(.L_x_179) ;  /* 0x000003a000017945 */ /* 0x000fe20003800000 */
[----:B0-----:R-:W-:-:S13]  /*8230*/  ISETP.LT.OR P6, PT, R4, 0x1, !P6 ;  /* 0x000000010400780c */ /* 0x001fda00077c1670 */
[----:B------:R-:W-:Y:S05]  /*8240*/  @P6 BRA `(.L_x_180) ;  /* 0x0000000000dc6947 */ /* 0x000fea0003800000 */
[----:B------:R-:W-:Y:S02]  /*8250*/  IMAD R19, R19, 0x2, R10 ;  /* 0x0000000213137824 */ /* 0x000fe400078e020a */
[----:B------:R-:W-:Y:S02]  /*8260*/  IMAD R20, R20, 0x180, RZ ;  /* 0x0000018014147824 */ /* 0x000fe400078e02ff */
[----:B------:R-:W-:Y:S02]  /*8270*/  IMAD.MOV.U32 R23, RZ, RZ, RZ ;  /* 0x000000ffff177224 */ /* 0x000fe400078e00ff */
[----:B------:R-:W-:Y:S02]  /*8280*/  IMAD.MOV.U32 R4, RZ, RZ, R12 ;  /* 0x000000ffff047224 */ /* 0x000fe400078e000c */
[----:B------:R-:W-:Y:S02]  /*8290*/  IMAD.MOV.U32 R5, RZ, RZ, R3 ;  /* 0x000000ffff057224 */ /* 0x000fe400078e0003 */
[----:B------:R-:W-:-:S02]  /*82a0*/  IMAD.MOV.U32 R15, RZ, RZ, R8 ;  /* 0x000000ffff0f7224 */ /* 0x000fc400078e0008 */
[----:B------:R-:W-:-:S07]  /*82b0*/  IMAD R19, R19, 0x18, RZ ;  /* 0x0000001813137824 */ /* 0x000fce00078e02ff */
.L_x_183:
[----:B------:R-:W0:Y:S01]  /*82c0*/  S2R R21, SR_CgaCtaId ;  /* 0x0000000000157919 */ /* 0x000e220000008800 */
[----:B------:R-:W-:Y:S02]  /*82d0*/  MOV R6, 0x400 ;  /* 0x0000040000067802 */ /* 0x000fe40000000f00 */
[----:B------:R-:W-:-:S13]  /*82e0*/  ISETP.NE.AND P1, PT, R0, RZ, PT ;  /* 0x000000ff0000720c */ /* 0x000fda0003f25270 */
[----:B------:R-:W1:Y:S01]  /*82f0*/  @!P1 LDC R14, c[0x0][0x500] ;  /* 0x00014000ff0e9b82 */ /* 0x000e620000000800 */
[----:B0-----:R-:W-:Y:S02]  /*8300*/  LEA R22, R21, R6, 0x18 ;  /* 0x0000000615167211 */ /* 0x001fe400078ec0ff */
[----:B------:R-:W-:-:S03]  /*8310*/  SHF.L.U32 R6, R5, 0x1f, RZ ;  /* 0x0000001f05067819 */ /* 0x000fc600000006ff */
[----:B------:R-:W-:-:S04]  /*8320*/  IMAD R21, R15, 0x8, R22 ;  /* 0x000000080f157824 */ /* 0x000fc800078e0216 */
[----:B------:R-:W0:Y:S02]  /*8330*/  SYNCS.PHASECHK.TRANS64.TRYWAIT P0, [R21+URZ+0x80], R6 ;  /* 0x00008006150075a7 */ /* 0x000e24000800017f */
[----:B01----:R-:W-:Y:S05]  /*8340*/  @!P0 BRA `(.L_x_181) ;  /* 0x00000014002c8947 */ /* 0x003fea0003800000 */
.L_x_212:
[----:B0-----:R-:W-:Y:S01]  /*8350*/  PRMT R6, R13, 0x9910, RZ ;  /* 0x000099100d067816 */ /* 0x001fe200000000ff */
[----:B------:R0:W-:Y:S03]  /*8360*/  @!P1 SYNCS.ARRIVE.TRANS64 RZ, [R21+URZ], R14 ;  /* 0x0000000e15ff99a7 */ /* 0x0001e6000800003f */
[----:B------:R-:W-:-:S13]  /*8370*/  ISETP.NE.AND P0, PT, R6, 0x2, PT ;  /* 0x000000020600780c */ /* 0x000fda0003f05270 */
[----:B0-----:R-:W-:Y:S05]  /*8380*/  @P0 BRA `(.L_x_182) ;  /* 0x0000000000040947 */ /* 0x001fea0003800000 */
[----:B------:R-:W-:Y:S01]  /*8390*/  BPT.TRAP 0x1 ;  /* 0x000000040000795c */ /* 0x000fe20000300000 */
.L_x_182:
[----:B------:R-:W-:Y:S01]  /*83a0*/  IMAD R6, R15, 0x2, R10 ;  /* 0x000000020f067824 */ /* 0x000fe200078e020a */
[----:B------:R-:W-:Y:S01]  /*83b0*/  R2UR UR9, R21 ;  /* 0x00000000150972ca */ /* 0x000fe200000e0000 */
[--C-:B------:R-:W-:Y:S01]  /*83c0*/  IMAD R14, R15, 0x3000, R22.reuse ;  /* 0x000030000f0e7824 */ /* 0x100fe200078e0216 */
[----:B------:R-:W-:Y:S01]  /*83d0*/  UIADD3 UR4, UP0, UR20, 0xf0, URZ ;  /* 0x000000f014047890 */ /* 0x000fe2000ff1e03f */
[----:B------:R-:W-:Y:S01]  /*83e0*/  IMAD R6, R6, 0x180, RZ ;  /* 0x0000018006067824 */ /* 0x000fe200078e02ff */
[----:B------:R-:W-:Y:S01]  /*83f0*/  R2UR UR11, R20 ;  /* 0x00000000140b72ca */ /* 0x000fe200000e0000 */
[----:B------:R-:W-:Y:S01]  /*8400*/  VIADD R4, R4, 0xffffffff ;  /* 0xffffffff04047836 */ /* 0x000fe20000000000 */
[----:B------:R-:W-:Y:S01]  /*8410*/  R2UR UR5, R14 ;  /* 0x000000000e0572ca */ /* 0x000fe200000e0000 */
[----:B------:R-:W-:Y:S01]  /*8420*/  IMAD R6, R6, 0x2, R22 ;  /* 0x0000000206067824 */ /* 0x000fe200078e0216 */
[----:B------:R-:W-:Y:S01]  /*8430*/  R2UR UR10, R23 ;  /* 0x00000000170a72ca */ /* 0x000fe200000e0000 */
[----:B------:R-:W-:Y:S01]  /*8440*/  UIADD3 UR22, UP1, UR20, 0x1f0, URZ ;  /* 0x000001f014167890 */ /* 0x000fe2000ff3e03f */
[----:B------:R-:W-:Y:S01]  /*8450*/  R2UR UR12, R7 ;  /* 0x00000000070c72ca */ /* 0x000fe200000e0000 */
[----:B------:R-:W-:Y:S01]  /*8460*/  VIADD R15, R15, 0x1 ;  /* 0x000000010f0f7836 */ /* 0x000fe20000000000 */
[----:B------:R-:W-:Y:S01]  /*8470*/  R2UR UR8, R6 ;  /* 0x00000000060872ca */ /* 0x000fe200000e0000 */
[----:B------:R-:W-:Y:S01]  /*8480*/  UIADD3.X UR23, URZ, UR21, URZ, UP1, !UPT ;  /* 0x000000153f177290 */ /* 0x000fe20008ffe43f */
[----:B------:R-:W-:Y:S01]  /*8490*/  R2UR UR18, R19 ;  /* 0x00000000131272ca */ /* 0x000fe200000e0000 */
[----:B------:R-:W-:Y:S01]  /*84a0*/  UMOV UR6, 0x0 ;  /* 0x0000000000067882 */ /* 0x000fe20000000000 */
[----:B------:R-:W-:Y:S01]  /*84b0*/  ISETP.GT.AND P1, PT, R4, 0x1, PT ;  /* 0x000000010400780c */ /* 0x000fe20003f24270 */
[----:B------:R-:W-:Y:S01]  /*84c0*/  UMOV UR7, 0x10000000 ;  /* 0x1000000000077882 */ /* 0x000fe20000000000 */
[----:B------:R-:W-:Y:S01]  /*84d0*/  ISETP.NE.AND P0, PT, R15, 0x10, PT ;  /* 0x000000100f00780c */ /* 0x000fe20003f05270 */
[----:B------:R-:W-:Y:S01]  /*84e0*/  UIADD3 UR13, UR5, 0x200, URZ ;  /* 0x00000200050d7890 */ /* 0x000fe2000fffe03f */
[----:B------:R-:W-:Y:S01]  /*84f0*/  VIADD R23, R23, 0x10 ;  /* 0x0000001017177836 */ /* 0x000fe20000000000 */
[----:B------:R-:W-:Y:S01]  /*8500*/  UIADD3.X UR5, URZ, UR21, URZ, UP0, !UPT ;  /* 0x000000153f057290 */ /* 0x000fe200087fe43f */
[----:B------:R-:W-:Y:S01]  /*8510*/  SEL R6, RZ, 0x1, P0 ;  /* 0x00000001ff067807 */ /* 0x000fe20000000000 */
[----:B------:R-:W-:Y:S01]  /*8520*/  UMOV UR19, 0x30000 ;  /* 0x0003000000137882 */ /* 0x000fe20000000000 */
[----:B------:R-:W-:Y:S01]  /*8530*/  SEL R15, R15, RZ, P0 ;  /* 0x000000ff0f0f7207 */ /* 0x000fe20000000000 */
[----:B------:R-:W-:Y:S01]  /*8540*/  UIADD3 UR14, UR8, 0x30200, URZ ;  /* 0x00030200080e7890 */ /* 0x000fe2000fffe03f */
[----:B------:R-:W-:-:S02]  /*8550*/  LOP3.LUT R5, R5, R6, RZ, 0x3c, !PT ;  /* 0x0000000605057212 */ /* 0x000fc400078e3cff */
[----:B------:R-:W-:Y:S02]  /*8560*/  UMOV UR8, UR13 ;  /* 0x0000000d00087c82 */ /* 0x000fe40008000000 */
[----:B------:R0:W-:Y:S02]  /*8570*/  UTMALDG.3D [UR8], [UR4], desc[UR6] ;  /* 0x00000608040075b4 */ /* 0x0001e40008011000 */
[----:B0-----:R-:W-:Y:S01]  /*8580*/  UMOV UR8, UR14 ;  /* 0x0000000e00087c82 */ /* 0x001fe20008000000 */
[----:B------:R-:W-:Y:S02]  /*8590*/  UMOV UR11, UR18 ;  /* 0x00000012000b7c82 */ /* 0x000fe40008000000 */
[----:B------:R0:W-:Y:S02]  /*85a0*/  UTMALDG.3D.MULTICAST [UR8], [UR22], UR19, desc[UR6] ;  /* 0x00000608160073b4 */ /* 0x0001e40008011813 */
[----:B0-----:R-:W-:Y:S05]  /*85b0*/  @P1 BRA `(.L_x_183) ;  /* 0xfffffffc00401947 */ /* 0x001fea000383ffff */
.L_x_180:
[----:B------:R-:W-:Y:S05]  /*85c0*/  BSYNC B1 ;  /* 0x0000000000017941 */ /* 0x000fea0003800000 */
.L_x_179:
[----:B------:R-:W-:Y:S01]  /*85d0*/  LOP3.LUT P1, RZ, R11, 0xff, RZ, 0xc0, !PT ;  /* 0x000000ff0bff7812 */ /* 0x000fe2000782c0ff */
[----:B------:R-:W-:Y:S01]  /*85e0*/  IMAD.IADD R8, R9, 0x1, R8 ;  /* 0x0000000109087824 */ /* 0x000fe200078e0208 */
[----:B------:R-:W-:Y:S01]  /*85f0*/  IADD3 R16, P2, R16, UR36, RZ ;  /* 0x0000002410107c10 */ /* 0x000fe2000ff5e0ff */
[----:B------:R-:W-:Y:S01]  /*8600*/  ULDC.64 UR4, c[0x0][0x650] ;  /* 0x0001940000047ab9 */ /* 0x000fe20000000a00 */
[----:B------:R-:W-:Y:S01]  /*8610*/  BSSY B1, `(.L_x_184) ;  /* 0x000006c000017945 */ /* 0x000fe20003800000 */
[----:B------:R-:W-:Y:S01]  /*8620*/  IMAD.MOV.U32 R20, RZ, RZ, -0x1 ;  /* 0xffffffffff147424 */ /* 0x000fe200078e00ff */
[----:B------:R-:W-:Y:S01]  /*8630*/  SHF.R.U32.HI R4, RZ, 0x4, R8 ;  /* 0x00000004ff047819 */ /* 0x000fe20000011608 */
[----:B------:R-:W-:Y:S01]  /*8640*/  IMAD.MOV.U32 R19, RZ, RZ, -0x1 ;  /* 0xffffffffff137424 */ /* 0x000fe200078e00ff */
[----:B------:R-:W-:Y:S01]  /*8650*/  ISETP.GT.U32.AND P0, PT, R8, 0xf, PT ;  /* 0x0000000f0800780c */ /* 0x000fe20003f04070 */
[----:B------:R-:W-:Y:S01]  /*8660*/  IMAD.MOV.U32 R7, RZ, RZ, -0x1 ;  /* 0xffffffffff077424 */ /* 0x000fe200078e00ff */
[----:B------:R-:W-:-:S02]  /*8670*/  LOP3.LUT R4, R4, 0x1, RZ, 0xc0, !PT ;  /* 0x0000000104047812 */ /* 0x000fc400078ec0ff */
[----:B------:R-:W-:Y:S01]  /*8680*/  ISETP.LT.U32.AND P0, PT, R9, 0x10, P0 ;  /* 0x000000100900780c */ /* 0x000fe20000701070 */
[----:B------:R-:W0:Y:S01]  /*8690*/  @P1 S2R R6, SR_CgaCtaId ;  /* 0x0000000000061919 */ /* 0x000e220000008800 */
[----:B------:R-:W-:Y:S02]  /*86a0*/  @P1 MOV R5, 0x400 ;  /* 0x0000040000051802 */ /* 0x000fe40000000f00 */
[----:B------:R-:W-:Y:S02]  /*86b0*/  IADD3.X R17, R17, UR42, RZ, P2, !PT ;  /* 0x0000002a11117c10 */ /* 0x000fe400097fe4ff */
[----:B------:R-:W-:Y:S02]  /*86c0*/  ISETP.GE.U32.AND P2, PT, R16, UR4, PT ;  /* 0x0000000410007c0c */ /* 0x000fe4000bf46070 */
[----:B------:R-:W-:Y:S02]  /*86d0*/  LOP3.LUT R8, R8, 0xf, RZ, 0xc0, !PT ;  /* 0x0000000f08087812 */ /* 0x000fe400078ec0ff */
[----:B------:R-:W-:-:S02]  /*86e0*/  PRMT R11, RZ, 0x7610, R11 ;  /* 0x00007610ff0b7816 */ /* 0x000fc4000000000b */
[----:B0-----:R-:W-:-:S04]  /*86f0*/  @P1 LEA R5, R6, R5, 0x18 ;  /* 0x0000000506051211 */ /* 0x001fc800078ec0ff */
[----:B------:R0:W-:Y:S01]  /*8700*/  @P1 SYNCS.ARRIVE.TRANS64.A1T0 RZ, [R5+URZ+0x118], RZ ;  /* 0x000118ff05ff19a7 */ /* 0x0001e2000810003f */
[----:B------:R-:W-:Y:S02]  /*8710*/  ISETP.NE.U32.AND P1, PT, R4, 0x1, PT ;  /* 0x000000010400780c */ /* 0x000fe40003f25070 */
[----:B------:R-:W-:Y:S02]  /*8720*/  SEL R4, RZ, 0x1, !P0 ;  /* 0x00000001ff047807 */ /* 0x000fe40004000000 */
[----:B------:R-:W-:Y:S02]  /*8730*/  ISETP.GE.U32.AND.EX P0, PT, R17, UR5, PT, P2 ;  /* 0x0000000511007c0c */ /* 0x000fe4000bf06120 */
[----:B------:R-:W-:-:S04]  /*8740*/  ISETP.GT.U32.AND P1, PT, R9, 0xf, !P1 ;  /* 0x0000000f0900780c */ /* 0x000fc80004f24070 */
[----:B0-----:R-:W-:-:S04]  /*8750*/  SEL R5, RZ, 0x1, !P1 ;  /* 0x00000001ff057807 */ /* 0x001fc80004800000 */
[--C-:B------:R-:W-:Y:S02]  /*8760*/  LOP3.LUT R3, R5, R3, R4.reuse, 0x96, !PT ;  /* 0x0000000305037212 */ /* 0x100fe400078e9604 */
[----:B------:R-:W-:Y:S01]  /*8770*/  PRMT R4, RZ, 0x7610, R4 ;  /* 0x00007610ff047816 */ /* 0x000fe20000000004 */
[----:B------:R-:W-:Y:S06]  /*8780*/  @P0 BRA `(.L_x_185) ;  /* 0x0000000400500947 */ /* 0x000fec0003800000 */
[----:B------:R-:W0:Y:S01]  /*8790*/  S2R R19, SR_CTAID.X ;  /* 0x0000000000137919 */ /* 0x000e220000002500 */
[----:B------:R-:W-:Y:S01]  /*87a0*/  ULDC.64 UR4, c[0x0][0x628] ;  /* 0x00018a0000047ab9 */ /* 0x000fe20000000a00 */
[----:B------:R-:W1:Y:S01]  /*87b0*/  LDC R20, c[0x0][0x144] ;  /* 0x00005100ff147b82 */ /* 0x000e620000000800 */
[----:B------:R-:W-:Y:S01]  /*87c0*/  ISETP.NE.U32.AND P0, PT, RZ, UR4, PT ;  /* 0x00000004ff007c0c */ /* 0x000fe2000bf05070 */
[----:B------:R-:W2:Y:S01]  /*87d0*/  S2R R14, SR_CTAID.Y ;  /* 0x00000000000e7919 */ /* 0x000ea20000002600 */
[----:B------:R-:W-:Y:S01]  /*87e0*/  ULDC UR7, c[0x0][0x630] ;  /* 0x00018c0000077ab9 */ /* 0x000fe20000000800 */
[----:B------:R-:W-:Y:S01]  /*87f0*/  ULDC UR8, c[0x0][0x150] ;  /* 0x0000540000087ab9 */ /* 0x000fe20000000800 */
[----:B------:R-:W-:Y:S01]  /*8800*/  ISETP.NE.AND.EX P0, PT, RZ, UR5, PT, P0 ;  /* 0x00000005ff007c0c */ /* 0x000fe2000bf05300 */
[----:B------:R-:W-:Y:S02]  /*8810*/  IMAD.MOV.U32 R4, RZ, RZ, R16 ;  /* 0x000000ffff047224 */ /* 0x000fe400078e0010 */
[----:B------:R-:W-:Y:S01]  /*8820*/  IMAD.MOV.U32 R5, RZ, RZ, R17 ;  /* 0x000000ffff057224 */ /* 0x000fe200078e0011 */
[----:B0-----:R-:W-:-:S09]  /*8830*/  I2FP.F32.U32 R21, R19 ;  /* 0x0000001300157245 */ /* 0x001fd20000201000 */
[----:B------:R-:W-:Y:S05]  /*8840*/  @!P0 BRA `(.L_x_186) ;  /* 0x0000000000288947 */ /* 0x000fea0003800000 */
[----:B------:R-:W-:Y:S02]  /*8850*/  ULDC UR6, c[0x0][0x634] ;  /* 0x00018d0000067ab9 */ /* 0x000fe40000000800 */
[----:B------:R-:W-:-:S05]  /*8860*/  IADD3 R5, P0, R16, UR6, RZ ;  /* 0x0000000610057c10 */ /* 0x000fca000ff1e0ff */
[----:B------:R-:W-:-:S04]  /*8870*/  IMAD.X R15, RZ, RZ, R17, P0 ;  /* 0x000000ffff0f7224 */ /* 0x000fc800000e0611 */
[----:B------:R-:W-:-:S04]  /*8880*/  IMAD.WIDE.U32 R6, R15, UR4, RZ ;  /* 0x000000040f067c25 */ /* 0x000fc8000f8e00ff */
[----:B------:R-:W-:-:S04]  /*8890*/  IMAD.WIDE.U32 R6, P0, R5, UR5, R6 ;  /* 0x0000000505067c25 */ /* 0x000fc8000f800006 */
[----:B------:R-:W-:-:S04]  /*88a0*/  IMAD.WIDE.U32 R4, R5, UR4, RZ ;  /* 0x0000000405047c25 */ /* 0x000fc8000f8e00ff */
[----:B------:R-:W-:Y:S01]  /*88b0*/  IMAD.MOV.U32 R4, RZ, RZ, R7 ;  /* 0x000000ffff047224 */ /* 0x000fe200078e0007 */
[----:B------:R-:W-:Y:S01]  /*88c0*/  IADD3 RZ, P1, R5, R6, RZ ;  /* 0x0000000605ff7210 */ /* 0x000fe20007f3e0ff */
[----:B------:R-:W-:-:S04]  /*88d0*/  IMAD.X R5, RZ, RZ, RZ, P0 ;  /* 0x000000ffff057224 */ /* 0x000fc800000e06ff */
[----:B------:R-:W-:-:S08]  /*88e0*/  IMAD.WIDE.U32.X R4, R15, UR5, R4, P1 ;  /* 0x000000050f047c25 */ /* 0x000fd000088e0404 */
.L_x_186:
[----:B------:R-:W-:Y:S01]  /*88f0*/  FMUL R21, R21, UR8 ;  /* 0x0000000815157c20 */ /* 0x000fe20008400000 */
[--C-:B------:R-:W-:Y:S01]  /*8900*/  SHF.R.U64 R15, R4, UR7, R5.reuse ;  /* 0x00000007040f7c19 */ /* 0x100fe20008001205 */
[----:B------:R-:W-:Y:S01]  /*8910*/  ULDC.64 UR4, c[0x0][0x620] ;  /* 0x0001880000047ab9 */ /* 0x000fe20000000a00 */
[----:B------:R-:W-:Y:S01]  /*8920*/  SHF.R.U32.HI R4, RZ, UR7, R5 ;  /* 0x00000007ff047c19 */ /* 0x000fe20008011605 */
[----:B------:R-:W-:Y:S01]  /*8930*/  ULDC.64 UR6, c[0x0][0x640] ;  /* 0x0001900000067ab9 */ /* 0x000fe20000000a00 */
[----:B------:R-:W-:Y:S01]  /*8940*/  IADD3 R5, P0, RZ, -R15, RZ ;  /* 0x8000000fff057210 */ /* 0x000fe20007f1e0ff */
[----:B------:R-:W0:Y:S04]  /*8950*/  F2I.U32.TRUNC.NTZ R21, R21 ;  /* 0x0000001500157305 */ /* 0x000e28000020f000 */
[----:B------:R-:W-:Y:S01]  /*8960*/  IMAD.X R4, RZ, RZ, ~R4, P0 ;  /* 0x000000ffff047224 */ /* 0x000fe200000e0e04 */
[----:B------:R-:W-:-:S03]  /*8970*/  ISETP.NE.U32.AND P0, PT, RZ, UR6, PT ;  /* 0x00000006ff007c0c */ /* 0x000fc6000bf05070 */
[----:B------:R-:W-:Y:S01]  /*8980*/  IMAD R4, R4, UR4, RZ ;  /* 0x0000000404047c24 */ /* 0x000fe2000f8e02ff */
[----:B------:R-:W-:-:S03]  /*8990*/  ISETP.NE.AND.EX P0, PT, RZ, UR7, PT, P0 ;  /* 0x00000007ff007c0c */ /* 0x000fc6000bf05300 */
[C---:B------:R-:W-:Y:S01]  /*89a0*/  IMAD R7, R5.reuse, UR5, R4 ;  /* 0x0000000505077c24 */ /* 0x040fe2000f8e0204 */
[----:B------:R-:W-:Y:S01]  /*89b0*/  ULDC UR5, c[0x0][0x154] ;  /* 0x0000550000057ab9 */ /* 0x000fe20000000800 */
[----:B------:R-:W-:Y:S01]  /*89c0*/  IMAD.WIDE.U32 R4, R5, UR4, R16 ;  /* 0x0000000405047c25 */ /* 0x000fe2000f8e0010 */
[----:B------:R-:W-:-:S03]  /*89d0*/  ULDC UR4, c[0x0][0x618] ;  /* 0x0001860000047ab9 */ /* 0x000fc60000000800 */
[----:B0-----:R-:W-:Y:S02]  /*89e0*/  IMAD.MOV R6, RZ, RZ, -R21 ;  /* 0x000000ffff067224 */ /* 0x001fe400078e0a15 */
[----:B------:R-:W0:Y:S01]  /*89f0*/  LDC R21, c[0x0][0x148] ;  /* 0x00005200ff157b82 */ /* 0x000e220000000800 */
[----:B------:R-:W-:Y:S02]  /*8a00*/  IMAD.IADD R5, R5, 0x1, R7 ;  /* 0x0000000105057824 */ /* 0x000fe400078e0207 */
[----:B-1----:R-:W-:Y:S01]  /*8a10*/  IMAD R19, R20, R6, R19 ;  /* 0x0000000614137224 */ /* 0x002fe200078e0213 */
[----:B--2---:R-:W-:Y:S02]  /*8a20*/  I2FP.F32.U32 R6, R14 ;  /* 0x0000000e00067245 */ /* 0x004fe40000201000 */
[--C-:B------:R-:W-:Y:S02]  /*8a30*/  SHF.R.U64 R20, R4, UR4, R5.reuse ;  /* 0x0000000404147c19 */ /* 0x100fe40008001205 */
[----:B------:R-:W-:Y:S01]  /*8a40*/  SHF.R.U32.HI R5, RZ, UR4, R5 ;  /* 0x00000004ff057c19 */ /* 0x000fe20008011605 */
[----:B------:R-:W-:Y:S01]  /*8a50*/  FMUL R6, R6, UR5 ;  /* 0x0000000506067c20 */ /* 0x000fe20008400000 */
[----:B------:R-:W-:-:S02]  /*8a60*/  ULDC UR4, c[0x0][0x608] ;  /* 0x0001820000047ab9 */ /* 0x000fc40000000800 */
[--C-:B------:R-:W-:Y:S01]  /*8a70*/  SHF.R.U64 R23, R20, UR4, R5.reuse ;  /* 0x0000000414177c19 */ /* 0x100fe20008001205 */
[----:B------:R1:W2:Y:S01]  /*8a80*/  F2I.U32.TRUNC.NTZ R24, R6 ;  /* 0x0000000600187305 */ /* 0x0002a2000020f000 */
[----:B------:R-:W-:Y:S01]  /*8a90*/  SHF.R.U32.HI R4, RZ, UR4, R5 ;  /* 0x00000004ff047c19 */ /* 0x000fe20008011605 */
[----:B------:R-:W-:-:S03]  /*8aa0*/  ULDC UR4, c[0x0][0x658] ;  /* 0x0001960000047ab9 */ /* 0x000fc60000000800 */
[--C-:B------:R-:W-:Y:S02]  /*8ab0*/  SHF.R.U64 R22, R23, UR4, R4.reuse ;  /* 0x0000000417167c19 */ /* 0x100fe40008001204 */
[----:B------:R-:W-:-:S03]  /*8ac0*/  SHF.R.U32.HI R25, RZ, UR4, R4 ;  /* 0x00000004ff197c19 */ /* 0x000fc60008011604 */
[----:B------:R-:W-:Y:S02]  /*8ad0*/  IMAD.MOV.U32 R4, RZ, RZ, R22 ;  /* 0x000000ffff047224 */ /* 0x000fe400078e0016 */
[----:B------:R-:W-:Y:S01]  /*8ae0*/  IMAD.MOV.U32 R5, RZ, RZ, R25 ;  /* 0x000000ffff057224 */ /* 0x000fe200078e0019 */
[----:B-1----:R-:W-:Y:S06]  /*8af0*/  @!P0 BRA `(.L_x_187) ;  /* 0x0000000000288947 */ /* 0x002fec0003800000 */
        /* <DEDUP_REMOVED lines=10> */
.L_x_187:
[----:B------:R-:W-:Y:S01]  /*8ba0*/  ISETP.NE.AND P0, PT, R2, 0x1, PT ;  /* 0x000000010200780c */ /* 0x000fe20003f05270 */
[----:B------:R-:W-:Y:S01]  /*8bb0*/  ULDC UR4, c[0x0][0x648] ;  /* 0x0001920000047ab9 */ /* 0x000fe20000000800 */
[----:B------:R-:W-:Y:S01]  /*8bc0*/  LOP3.LUT R23, R23, UR16, RZ, 0xc0, !PT ;  /* 0x0000001017177c12 */ /* 0x000fe2000f8ec0ff */
[----:B--2---:R-:W-:Y:S01]  /*8bd0*/  IMAD.MOV R24, RZ, RZ, -R24 ;  /* 0x000000ffff187224 */ /* 0x004fe200078e0a18 */
[----:B------:R-:W-:Y:S01]  /*8be0*/  SHF.R.U64 R4, R4, UR4, R5 ;  /* 0x0000000404047c19 */ /* 0x000fe20008001205 */
[----:B------:R-:W-:Y:S01]  /*8bf0*/  ULDC UR4, c[0x0][0x638] ;  /* 0x00018e0000047ab9 */ /* 0x000fe20000000800 */
[----:B------:R-:W-:Y:S01]  /*8c00*/  LOP3.LUT R7, R20, UR15, RZ, 0xc0, !PT ;  /* 0x0000000f14077c12 */ /* 0x000fe2000f8ec0ff */
[----:B------:R-:W-:Y:S02]  /*8c10*/  ULDC UR5, c[0x0][0x610] ;  /* 0x0001840000057ab9 */ /* 0x000fe40000000800 */
[----:B------:R-:W-:Y:S02]  /*8c20*/  IMAD.MOV R5, RZ, RZ, -R4 ;  /* 0x000000ffff057224 */ /* 0x000fe400078e0a04 */
[----:B------:R-:W-:-:S02]  /*8c30*/  IMAD R4, R4, UR17, R23 ;  /* 0x0000001104047c24 */ /* 0x000fc4000f8e0217 */
[----:B0-----:R-:W-:Y:S02]  /*8c40*/  @P0 IMAD R19, R21, R24, R14 ;  /* 0x0000001815130224 */ /* 0x001fe400078e020e */
[----:B------:R-:W-:Y:S01]  /*8c50*/  IMAD R22, R5, UR4, R22 ;  /* 0x0000000405167c24 */ /* 0x000fe2000f8e0216 */
[----:B------:R-:W-:Y:S01]  /*8c60*/  ULDC UR4, c[0x0][0x600] ;  /* 0x0001800000047ab9 */ /* 0x000fe20000000800 */
[----:B------:R-:W-:Y:S02]  /*8c70*/  IMAD R20, R4, UR5, R19 ;  /* 0x0000000504147c24 */ /* 0x000fe4000f8e0213 */
[----:B------:R-:W-:Y:S02]  /*8c80*/  IMAD R5, R22, UR4, R7 ;  /* 0x0000000416057c24 */ /* 0x000fe4000f8e0207 */
[----:B------:R-:W-:Y:S02]  /*8c90*/  IMAD.MOV.U32 R4, RZ, RZ, 0x1 ;  /* 0x00000001ff047424 */ /* 0x000fe400078e00ff */
[----:B------:R-:W-:Y:S01]  /*8ca0*/  IMAD.MOV.U32 R7, RZ, RZ, R15 ;  /* 0x000000ffff077224 */ /* 0x000fe200078e000f */
[----:B------:R-:W-:-:S02]  /*8cb0*/  SEL R19, R5, R20, !P0 ;  /* 0x0000001405137207 */ /* 0x000fc40004000000 */
[----:B------:R-:W-:-:S07]  /*8cc0*/  SEL R20, R20, R5, !P0 ;  /* 0x0000000514147207 */ /* 0x000fce0004000000 */
.L_x_185:
[----:B------:R-:W-:Y:S05]  /*8cd0*/  BSYNC B1 ;  /* 0x0000000000017941 */ /* 0x000fea0003800000 */
.L_x_184:
[----:B------:R-:W-:-:S13]  /*8ce0*/  LOP3.LUT P0, RZ, R4, 0xff, RZ, 0xc0, !PT ;  /* 0x000000ff04ff7812 */ /* 0x000fda000780c0ff */
[----:B------:R-:W-:Y:S05]  /*8cf0*/  @P0 BRA `(.L_x_188) ;  /* 0xfffffff400380947 */ /* 0x000fea000383ffff */
[----:B------:R-:W-:Y:S05]  /*8d00*/  BSYNC B0 ;  /* 0x0000000000007941 */ /* 0x000fea0003800000 */
.L_x_177:
[----:B------:R-:W-:-:S03]  /*8d10*/  UMOV UR4, 0xffffffff ;  /* 0xffffffff00047882 */ /* 0x000fc60000000000 */
[----:B------:R-:W-:Y:S05]  /*8d20*/  BRA.DIV UR4, `(.L_x_189) ;  /* 0x0000000a04c87947 */ /* 0x000fea000b800000 */
[----:B------:R-:W-:-:S13]  /*8d30*/  ELECT P6, URZ, PT ;  /* 0x00000000003f782f */ /* 0x000fda00038c0000 */
.L_x_215:
[----:B------:R-:W-:Y:S04]  /*8d40*/  BSSY B0, `(.L_x_190) ;  /* 0x0000097000007945 */ /* 0x000fe80003800000 */
[----:B------:R-:W-:Y:S05]  /*8d50*/  @!P6 BRA `(.L_x_191) ;  /* 0x000000080054e947 */ /* 0x000fea0003800000 */
[----:B------:R-:W-:-:S04]  /*8d60*/  LOP3.LUT R18, R18, 0x2, RZ, 0xfc, !PT ;  /* 0x0000000212127812 */ /* 0x000fc800078efcff */
[----:B------:R-:W-:-:S13]  /*8d70*/  ISETP.NE.AND P0, PT, R18, 0x3, PT ;  /* 0x000000031200780c */ /* 0x000fda0003f05270 */
[----:B------:R-:W-:Y:S05]  /*8d80*/  @!P0 BRA `(.L_x_192) ;  /* 0x0000000000048947 */ /* 0x000fea0003800000 */
[----:B------:R-:W-:Y:S01]  /*8d90*/  BPT.TRAP 0x1 ;  /* 0x000000040000795c */ /* 0x000fe20000300000 */
.L_x_192:
[----:B------:R-:W0:Y:S01]  /*8da0*/  S2R R5, SR_CgaCtaId ;  /* 0x0000000000057919 */ /* 0x000e220000008800 */
[----:B------:R-:W-:Y:S02]  /*8db0*/  MOV R0, 0x400 ;  /* 0x0000040000007802 */ /* 0x000fe40000000f00 */
[----:B------:R-:W-:Y:S02]  /*8dc0*/  SHF.L.U32 R2, R3, 0x1f, RZ ;  /* 0x0000001f03027819 */ /* 0x000fe400000006ff */
[----:B0-----:R-:W-:-:S05]  /*8dd0*/  LEA R5, R5, R0, 0x18 ;  /* 0x0000000005057211 */ /* 0x001fca00078ec0ff */
[----:B------:R-:W-:-:S04]  /*8de0*/  VIADD R5, R5, 0x80 ;  /* 0x0000008005057836 */ /* 0x000fc80000000000 */
[C---:B------:R-:W-:Y:S02]  /*8df0*/  IMAD R7, R8.reuse, 0x8, R5 ;  /* 0x0000000808077824 */ /* 0x040fe400078e0205 */
[----:B------:R-:W-:Y:S02]  /*8e00*/  VIADD R8, R8, 0x1 ;  /* 0x0000000108087836 */ /* 0x000fe40000000000 */
[----:B------:R-:W0:Y:S03]  /*8e10*/  SYNCS.PHASECHK.TRANS64.TRYWAIT P0, [R7+URZ], R2 ;  /* 0x00000002070075a7 */ /* 0x000e26000800017f */
[----:B------:R-:W-:-:S04]  /*8e20*/  ISETP.NE.AND P1, PT, R8, 0x10, PT ;  /* 0x000000100800780c */ /* 0x000fc80003f25270 */
[----:B------:R-:W-:Y:S02]  /*8e30*/  SEL R0, RZ, 0x1, P1 ;  /* 0x00000001ff007807 */ /* 0x000fe40000800000 */
[----:B------:R-:W-:Y:S02]  /*8e40*/  SEL R8, R8, RZ, P1 ;  /* 0x000000ff08087207 */ /* 0x000fe40000800000 */
[----:B------:R-:W-:-:S03]  /*8e50*/  LOP3.LUT R9, R3, R0, RZ, 0x3c, !PT ;  /* 0x0000000003097212 */ /* 0x000fc600078e3cff */
[----:B------:R-:W-:Y:S01]  /*8e60*/  IMAD R6, R8, 0x8, R5 ;  /* 0x0000000808067824 */ /* 0x000fe200078e0205 */
[----:B------:R-:W-:Y:S01]  /*8e70*/  SHF.L.U32 R3, R9, 0x1f, RZ ;  /* 0x0000001f09037819 */ /* 0x000fe200000006ff */
[----:B0-----:R-:W-:Y:S06]  /*8e80*/  @!P0 BRA `(.L_x_193) ;  /* 0x0000000800908947 */ /* 0x001fec0003800000 */
.L_x_216:
[----:B------:R-:W1:Y:S01]  /*8e90*/  SYNCS.PHASECHK.TRANS64.TRYWAIT P0, [R6+URZ], R3 ;  /* 0x00000003060075a7 */ /* 0x000e62000800017f */
[----:B------:R-:W-:-:S05]  /*8ea0*/  VIADD R0, R8, 0x1 ;  /* 0x0000000108007836 */ /* 0x000fca0000000000 */
[----:B------:R-:W-:-:S04]  /*8eb0*/  ISETP.NE.AND P1, PT, R0, 0x10, PT ;  /* 0x000000100000780c */ /* 0x000fc80003f25270 */
[----:B0-----:R-:W-:Y:S02]  /*8ec0*/  SEL R2, RZ, 0x1, P1 ;  /* 0x00000001ff027807 */ /* 0x001fe40000800000 */
[----:B------:R-:W-:Y:S02]  /*8ed0*/  SEL R0, R0, RZ, P1 ;  /* 0x000000ff00007207 */ /* 0x000fe40000800000 */
[----:B------:R-:W-:-:S03]  /*8ee0*/  LOP3.LUT R9, R9, R2, RZ, 0x3c, !PT ;  /* 0x0000000209097212 */ /* 0x000fc600078e3cff */
[----:B------:R-:W-:Y:S01]  /*8ef0*/  IMAD R7, R0, 0x8, R5 ;  /* 0x0000000800077824 */ /* 0x000fe200078e0205 */
[----:B------:R-:W-:Y:S01]  /*8f00*/  SHF.L.U32 R4, R9, 0x1f, RZ ;  /* 0x0000001f09047819 */ /* 0x000fe200000006ff */
[----:B-1----:R-:W-:Y:S06]  /*8f10*/  @!P0 BRA `(.L_x_194) ;  /* 0x0000000800808947 */ /* 0x002fec0003800000 */
.L_x_217:
[----:B------:R-:W1:Y:S01]  /*8f20*/  SYNCS.PHASECHK.TRANS64.TRYWAIT P0, [R7+URZ], R4 ;  /* 0x00000004070075a7 */ /* 0x000e62000800017f */
[----:B------:R-:W-:-:S05]  /*8f30*/  VIADD R0, R0, 0x1 ;  /* 0x0000000100007836 */ /* 0x000fca0000000000 */
[----:B------:R-:W-:-:S04]  /*8f40*/  ISETP.NE.AND P1, PT, R0, 0x10, PT ;  /* 0x000000100000780c */ /* 0x000fc80003f25270 */
[----:B------:R-:W-:Y:S02]  /*8f50*/  SEL R2, RZ, 0x1, P1 ;  /* 0x00000001ff027807 */ /* 0x000fe40000800000 */
[----:B------:R-:W-:Y:S02]  /*8f60*/  SEL R0, R0, RZ, P1 ;  /* 0x000000ff00007207 */ /* 0x000fe40000800000 */
[----:B------:R-:W-:-:S03]  /*8f70*/  LOP3.LUT R9, R9, R2, RZ, 0x3c, !PT ;  /* 0x0000000209097212 */ /* 0x000fc600078e3cff */
[----:B0-----:R-:W-:Y:S01]  /*8f80*/  IMAD R6, R0, 0x8, R5 ;  /* 0x0000000800067824 */ /* 0x001fe200078e0205 */
[----:B------:R-:W-:Y:S01]  /*8f90*/  SHF.L.U32 R3, R9, 0x1f, RZ ;  /* 0x0000001f09037819 */ /* 0x000fe200000006ff */
[----:B-1----:R-:W-:Y:S06]  /*8fa0*/  @!P0 BRA `(.L_x_195) ;  /* 0x0000000800708947 */ /* 0x002fec0003800000 */
.L_x_218:
        /* <DEDUP_REMOVED lines=9> */
.L_x_219:
        /* <DEDUP_REMOVED lines=9> */
.L_x_220:
        /* <DEDUP_REMOVED lines=9> */
.L_x_221:
        /* <DEDUP_REMOVED lines=9> */
.L_x_222:
        /* <DEDUP_REMOVED lines=9> */
.L_x_223:
        /* <DEDUP_REMOVED lines=9> */
.L_x_224:
        /* <DEDUP_REMOVED lines=9> */
.L_x_225:
        /* <DEDUP_REMOVED lines=9> */
.L_x_226:
        /* <DEDUP_REMOVED lines=9> */
.L_x_227:
        /* <DEDUP_REMOVED lines=9> */
.L_x_228:
        /* <DEDUP_REMOVED lines=9> */
.L_x_229:
[----:B------:R-:W1:Y:S01]  /*95e0*/  SYNCS.PHASECHK.TRANS64.TRYWAIT P0, [R7+URZ], R4 ;  /* 0x00000004070075a7 */ /* 0x000e62000800017f */
[----:B------:R-:W-:-:S05]  /*95f0*/  VIADD R0, R0, 0x1 ;  /* 0x0000000100007836 */ /* 0x000fca0000000000 */
[----:B------:R-:W-:-:S04]  /*9600*/  ISETP.NE.AND P1, PT, R0, 0x10, PT ;  /* 0x000000100000780c */ /* 0x000fc80003f25270 */
[----:B------:R-:W-:Y:S02]  /*9610*/  SEL R2, RZ, 0x1, P1 ;  /* 0x00000001ff027807 */ /* 0x000fe40000800000 */
[----:B------:R-:W-:Y:S02]  /*9620*/  SEL R0, R0, RZ, P1 ;  /* 0x000000ff00007207 */ /* 0x000fe40000800000 */
[----:B------:R-:W-:Y:S01]  /*9630*/  LOP3.LUT R2, R9, R2, RZ, 0x3c, !PT ;  /* 0x0000000209027212 */ /* 0x000fe200078e3cff */
[----:B-1----:R-:W-:Y:S06]  /*9640*/  @!P0 BRA `(.L_x_207) ;  /* 0x0000000400b88947 */ /* 0x002fec0003800000 */
.L_x_230:
[----:B------:R-:W-:Y:S01]  /*9650*/  IMAD R5, R0, 0x8, R5 ;  /* 0x0000000800057824 */ /* 0x000fe200078e0205 */
[----:B------:R-:W-:-:S07]  /*9660*/  SHF.L.U32 R0, R2, 0x1f, RZ ;  /* 0x0000001f02007819 */ /* 0x000fce00000006ff */
.L_x_208:
[----:B--2---:R2:W3:Y:S02]  /*9670*/  SYNCS.PHASECHK.TRANS64.TRYWAIT P0, [R5+URZ], R0 ;  /* 0x00000000050075a7 */ /* 0x0044e4000800017f */
[----:B---3--:R-:W-:Y:S05]  /*9680*/  @!P0 NANOSLEEP.SYNCS 0x989680 ;  /* 0x009896800000895d */ /* 0x008fea0003900000 */
[----:B------:R-:W3:Y:S02]  /*9690*/  @!P0 SYNCS.PHASECHK.TRANS64 P0, [R5+URZ], R0 ;  /* 0x00000000050085a7 */ /* 0x000ee4000800007f */
[----:B---3--:R-:W-:Y:S05]  /*96a0*/  @!P0 BRA `(.L_x_208) ;  /* 0xfffffffc00f08947 */ /* 0x008fea000383ffff */
.L_x_191:
[----:B------:R-:W-:Y:S05]  /*96b0*/  BSYNC B0 ;  /* 0x0000000000007941 */ /* 0x000fea0003800000 */
.L_x_190:
[----:B------:R-:W-:Y:S05]  /*96c0*/  EXIT ;  /* 0x000000000000794d */ /* 0x000fea0003800000 */
.L_x_22:
[----:B-1----:R1:W2:Y:S02]  /*96d0*/  SYNCS.PHASECHK.TRANS64.TRYWAIT P1, [R3+URZ], R0 ;  /* 0x00000000030075a7 */ /* 0x0022a4000802017f */
[----:B--2---:R-:W-:Y:S05]  /*96e0*/  @!P1 NANOSLEEP.SYNCS 0x989680 ;  /* 0x009896800000995d */ /* 0x004fea0003900000 */
[----:B------:R-:W2:Y:S02]  /*96f0*/  @!P1 SYNCS.PHASECHK.TRANS64 P1, [R3+URZ], R0 ;  /* 0x00000000030095a7 */ /* 0x000ea4000802007f */
[----:B--2---:R-:W-:Y:S05]  /*9700*/  @!P1 BRA `(.L_x_22) ;  /* 0xfffffffc00f09947 */ /* 0x004fea000383ffff */
[----:B------:R-:W-:Y:S05]  /*9710*/  BRA `(.L_x_21) ;  /* 0xffffff8000587947 */ /* 0x000fea000383ffff */
.L_x_27:
[----:B-1----:R-:W-:-:S04]  /*9720*/  IMAD.U32 R5, RZ, RZ, UR4 ;  /* 0x00000004ff057e24 */ /* 0x002fc8000f8e00ff */
[----:B------:R1:W2:Y:S03]  /*9730*/  SYNCS.PHASECHK.TRANS64.TRYWAIT P1, [R5+URZ], R4 ;  /* 0x00000004050075a7 */ /* 0x0002a6000802017f */
[----:B--2---:R-:W-:Y:S05]  /*9740*/  @!P1 NANOSLEEP.SYNCS 0x989680 ;  /* 0x009896800000995d */ /* 0x004fea0003900000 */
[----:B------:R-:W2:Y:S02]  /*9750*/  @!P1 SYNCS.PHASECHK.TRANS64 P1, [R5+URZ], R4 ;  /* 0x00000004050095a7 */ /* 0x000ea4000802007f */
[----:B--2---:R-:W-:Y:S05]  /*9760*/  @!P1 BRA `(.L_x_27) ;  /* 0xfffffffc00ec9947 */ /* 0x004fea000383ffff */
[----:B------:R-:W-:Y:S05]  /*9770*/  BRA `(.L_x_26) ;  /* 0xffffff8400747947 */ /* 0x000fea000383ffff */
.L_x_178:
[----:B------:R-:W-:Y:S01]  /*9780*/  BSSY B1, `(.L_x_209) ;  /* 0x0000006000017945 */ /* 0x000fe20003800000 */
[----:B------:R-:W-:-:S07]  /*9790*/  IMAD.MOV.U32 R15, RZ, RZ, -0x1 ;  /* 0xffffffffff0f7424 */ /* 0x000fce00078e00ff */
[----:B------:R-:W-:Y:S05]  /*97a0*/  WARPSYNC.COLLECTIVE R15, `(.L_x_210) ;  /* 0x000000000f0c7348 */ /* 0x000fea0003c00000 */
[----:B------:R-:W-:Y:S02]  /*97b0*/  ELECT P6, UR62, PT ;  /* 0x00000000003e782f */ /* 0x000fe400038c0000 */
[----:B------:R-:W-:Y:S01]  /*97c0*/  MOV R14, UR62 ;  /* 0x0000003e000e7c02 */ /* 0x000fe20008000f00 */
[----:B------:R-:W-:Y:S10]  /*97d0*/  ENDCOLLECTIVE ;  /* 0x000000000000791b */ /* 0x000ff40003800000 */
.L_x_210:
[----:B------:R-:W-:Y:S05]  /*97e0*/  BSYNC B1 ;  /* 0x0000000000017941 */ /* 0x000fea0003800000 */
.L_x_209:
[----:B------:R-:W-:Y:S05]  /*97f0*/  BRA `(.L_x_211) ;  /* 0xffffffe800847947 */ /* 0x000fea000383ffff */
.L_x_181:
[----:B0-----:R0:W1:Y:S02]  /*9800*/  SYNCS.PHASECHK.TRANS64.TRYWAIT P0, [R21+URZ+0x80], R6 ;  /* 0x00008006150075a7 */ /* 0x001064000800017f */
[----:B-1----:R-:W-:Y:S05]  /*9810*/  @!P0 NANOSLEEP.SYNCS 0x989680 ;  /* 0x009896800000895d */ /* 0x002fea0003900000 */
[----:B------:R-:W1:Y:S02]  /*9820*/  @!P0 SYNCS.PHASECHK.TRANS64 P0, [R21+URZ+0x80], R6 ;  /* 0x00008006150085a7 */ /* 0x000e64000800007f */
[----:B-1----:R-:W-:Y:S05]  /*9830*/  @!P0 BRA `(.L_x_181) ;  /* 0xfffffffc00f08947 */ /* 0x002fea000383ffff */
[----:B------:R-:W-:Y:S05]  /*9840*/  BRA `(.L_x_212) ;  /* 0xffffffe800c07947 */ /* 0x000fea000383ffff */
.L_x_189:
[----:B------:R-:W-:Y:S01]  /*9850*/  BSSY B0, `(.L_x_213) ;  /* 0x0000006000007945 */ /* 0x000fe20003800000 */
[----:B------:R-:W-:-:S07]  /*9860*/  IMAD.MOV.U32 R15, RZ, RZ, -0x1 ;  /* 0xffffffffff0f7424 */ /* 0x000fce00078e00ff */
[----:B------:R-:W-:Y:S05]  /*9870*/  WARPSYNC.COLLECTIVE R15, `(.L_x_214) ;  /* 0x000000000f0c7348 */ /* 0x000fea0003c00000 */
[----:B------:R-:W-:Y:S02]  /*9880*/  ELECT P6, UR62, PT ;  /* 0x00000000003e782f */ /* 0x000fe400038c0000 */
[----:B------:R-:W-:Y:S01]  /*9890*/  MOV R14, UR62 ;  /* 0x0000003e000e7c02 */ /* 0x000fe20008000f00 */
[----:B------:R-:W-:Y:S10]  /*98a0*/  ENDCOLLECTIVE ;  /* 0x000000000000791b */ /* 0x000ff40003800000 */
.L_x_214:
[----:B------:R-:W-:Y:S05]  /*98b0*/  BSYNC B0 ;  /* 0x0000000000007941 */ /* 0x000fea0003800000 */
.L_x_213:
[----:B------:R-:W-:Y:S05]  /*98c0*/  BRA `(.L_x_215) ;  /* 0xfffffff4001c7947 */ /* 0x000fea000383ffff */
.L_x_193:
[----:B0-----:R0:W1:Y:S02]  /*98d0*/  SYNCS.PHASECHK.TRANS64.TRYWAIT P0, [R7+URZ], R2 ;  /* 0x00000002070075a7 */ /* 0x001064000800017f */
[----:B-1----:R-:W-:Y:S05]  /*98e0*/  @!P0 NANOSLEEP.SYNCS 0x989680 ;  /* 0x009896800000895d */ /* 0x002fea0003900000 */
[----:B------:R-:W1:Y:S02]  /*98f0*/  @!P0 SYNCS.PHASECHK.TRANS64 P0, [R7+URZ], R2 ;  /* 0x00000002070085a7 */ /* 0x000e64000800007f */
[----:B-1----:R-:W-:Y:S05]  /*9900*/  @!P0 BRA `(.L_x_193) ;  /* 0xfffffffc00f08947 */ /* 0x002fea000383ffff */
[----:B------:R-:W-:Y:S05]  /*9910*/  BRA `(.L_x_216) ;  /* 0xfffffff4005c7947 */ /* 0x000fea000383ffff */
.L_x_194:
[----:B0-----:R0:W1:Y:S02]  /*9920*/  SYNCS.PHASECHK.TRANS64.TRYWAIT P0, [R6+URZ], R3 ;  /* 0x00000003060075a7 */ /* 0x001064000800017f */
[----:B-1----:R-:W-:Y:S05]  /*9930*/  @!P0 NANOSLEEP.SYNCS 0x989680 ;  /* 0x009896800000895d */ /* 0x002fea0003900000 */
[----:B------:R-:W1:Y:S02]  /*9940*/  @!P0 SYNCS.PHASECHK.TRANS64 P0, [R6+URZ], R3 ;  /* 0x00000003060085a7 */ /* 0x000e64000800007f */
[----:B-1----:R-:W-:Y:S05]  /*9950*/  @!P0 BRA `(.L_x_194) ;  /* 0xfffffffc00f08947 */ /* 0x002fea000383ffff */
[----:B------:R-:W-:Y:S05]  /*9960*/  BRA `(.L_x_217) ;  /* 0xfffffff4006c7947 */ /* 0x000fea000383ffff */
.L_x_195:
[----:B0-----:R0:W1:Y:S02]  /*9970*/  SYNCS.PHASECHK.TRANS64.TRYWAIT P0, [R7+URZ], R4 ;  /* 0x00000004070075a7 */ /* 0x001064000800017f */
[----:B-1----:R-:W-:Y:S05]  /*9980*/  @!P0 NANOSLEEP.SYNCS 0x989680 ;  /* 0x009896800000895d */ /* 0x002fea0003900000 */
[----:B------:R-:W1:Y:S02]  /*9990*/  @!P0 SYNCS.PHASECHK.TRANS64 P0, [R7+URZ], R4 ;  /* 0x00000004070085a7 */ /* 0x000e64000800007f */
[----:B-1----:R-:W-:Y:S05]  /*99a0*/  @!P0 BRA `(.L_x_195) ;  /* 0xfffffffc00f08947 */ /* 0x002fea000383ffff */
[----:B------:R-:W-:Y:S05]  /*99b0*/  BRA `(.L_x_218) ;  /* 0xfffffff4007c7947 */ /* 0x000fea000383ffff */
.L_x_196:
[----:B0-----:R0:W1:Y:S02]  /*99c0*/  SYNCS.PHASECHK.TRANS64.TRYWAIT P0, [R6+URZ], R3 ;  /* 0x00000003060075a7 */ /* 0x001064000800017f */
[----:B-1----:R-:W-:Y:S05]  /*99d0*/  @!P0 NANOSLEEP.SYNCS 0x989680 ;  /* 0x009896800000895d */ /* 0x002fea0003900000 */
[----:B------:R-:W1:Y:S02]  /*99e0*/  @!P0 SYNCS.PHASECHK.TRANS64 P0, [R6+URZ], R3 ;  /* 0x00000003060085a7 */ /* 0x000e64000800007f */
[----:B-1----:R-:W-:Y:S05]  /*99f0*/  @!P0 BRA `(.L_x_196) ;  /* 0xfffffffc00f08947 */ /* 0x002fea000383ffff */
[----:B------:R-:W-:Y:S05]  /*9a00*/  BRA `(.L_x_219) ;  /* 0xfffffff4008c7947 */ /* 0x000fea000383ffff */
.L_x_197:
[----:B0-----:R0:W1:Y:S02]  /*9a10*/  SYNCS.PHASECHK.TRANS64.TRYWAIT P0, [R7+URZ], R4 ;  /* 0x00000004070075a7 */ /* 0x001064000800017f */
[----:B-1----:R-:W-:Y:S05]  /*9a20*/  @!P0 NANOSLEEP.SYNCS 0x989680 ;  /* 0x009896800000895d */ /* 0x002fea0003900000 */
[----:B------:R-:W1:Y:S02]  /*9a30*/  @!P0 SYNCS.PHASECHK.TRANS64 P0, [R7+URZ], R4 ;  /* 0x00000004070085a7 */ /* 0x000e64000800007f */
[----:B-1----:R-:W-:Y:S05]  /*9a40*/  @!P0 BRA `(.L_x_197) ;  /* 0xfffffffc00f08947 */ /* 0x002fea000383ffff */
[----:B------:R-:W-:Y:S05]  /*9a50*/  BRA `(.L_x_220) ;  /* 0xfffffff4009c7947 */ /* 0x000fea000383ffff */
.L_x_198:
[----:B0-----:R0:W1:Y:S02]  /*9a60*/  SYNCS.PHASECHK.TRANS64.TRYWAIT P0, [R6+URZ], R3 ;  /* 0x00000003060075a7 */ /* 0x001064000800017f */
[----:B-1----:R-:W-:Y:S05]  /*9a70*/  @!P0 NANOSLEEP.SYNCS 0x989680 ;  /* 0x009896800000895d */ /* 0x002fea0003900000 */
[----:B------:R-:W1:Y:S02]  /*9a80*/  @!P0 SYNCS.PHASECHK.TRANS64 P0, [R6+URZ], R3 ;  /* 0x00000003060085a7 */ /* 0x000e64000800007f */
[----:B-1----:R-:W-:Y:S05]  /*9a90*/  @!P0 BRA `(.L_x_198) ;  /* 0xfffffffc00f08947 */ /* 0x002fea000383ffff */
[----:B------:R-:W-:Y:S05]  /*9aa0*/  BRA `(.L_x_221) ;  /* 0xfffffff400ac7947 */ /* 0x000fea000383ffff */
.L_x_199:
[----:B0-----:R0:W1:Y:S02]  /*9ab0*/  SYNCS.PHASECHK.TRANS64.TRYWAIT P0, [R7+URZ], R4 ;  /* 0x00000004070075a7 */ /* 0x001064000800017f */
[----:B-1----:R-:W-:Y:S05]  /*9ac0*/  @!P0 NANOSLEEP.SYNCS 0x989680 ;  /* 0x009896800000895d */ /* 0x002fea0003900000 */
[----:B------:R-:W1:Y:S02]  /*9ad0*/  @!P0 SYNCS.PHASECHK.TRANS64 P0, [R7+URZ], R4 ;  /* 0x00000004070085a7 */ /* 0x000e64000800007f */
[----:B-1----:R-:W-:Y:S05]  /*9ae0*/  @!P0 BRA `(.L_x_199) ;  /* 0xfffffffc00f08947 */ /* 0x002fea000383ffff */
[----:B------:R-:W-:Y:S05]  /*9af0*/  BRA `(.L_x_222) ;  /* 0xfffffff400bc7947 */ /* 0x000fea000383ffff */
.L_x_200:
[----:B0-----:R0:W1:Y:S02]  /*9b00*/  SYNCS.PHASECHK.TRANS64.TRYWAIT P0, [R6+URZ], R3 ;  /* 0x00000003060075a7 */ /* 0x001064000800017f */
[----:B-1----:R-:W-:Y:S05]  /*9b10*/  @!P0 NANOSLEEP.SYNCS 0x989680 ;  /* 0x009896800000895d */ /* 0x002fea0003900000 */
[----:B------:R-:W1:Y:S02]  /*9b20*/  @!P0 SYNCS.PHASECHK.TRANS64 P0, [R6+URZ], R3 ;  /* 0x00000003060085a7 */ /* 0x000e64000800007f */
[----:B-1----:R-:W-:Y:S05]  /*9b30*/  @!P0 BRA `(.L_x_200) ;  /* 0xfffffffc00f08947 */ /* 0x002fea000383ffff */
[----:B------:R-:W-:Y:S05]  /*9b40*/  BRA `(.L_x_223) ;  /* 0xfffffff400cc7947 */ /* 0x000fea000383ffff */
.L_x_201:
[----:B0-----:R0:W1:Y:S02]  /*9b50*/  SYNCS.PHASECHK.TRANS64.TRYWAIT P0, [R7+URZ], R4 ;  /* 0x00000004070075a7 */ /* 0x001064000800017f */
[----:B-1----:R-:W-:Y:S05]  /*9b60*/  @!P0 NANOSLEEP.SYNCS 0x989680 ;  /* 0x009896800000895d */ /* 0x002fea0003900000 */
[----:B------:R-:W1:Y:S02]  /*9b70*/  @!P0 SYNCS.PHASECHK.TRANS64 P0, [R7+URZ], R4 ;  /* 0x00000004070085a7 */ /* 0x000e64000800007f */
[----:B-1----:R-:W-:Y:S05]  /*9b80*/  @!P0 BRA `(.L_x_201) ;  /* 0xfffffffc00f08947 */ /* 0x002fea000383ffff */
[----:B------:R-:W-:Y:S05]  /*9b90*/  BRA `(.L_x_224) ;  /* 0xfffffff400dc7947 */ /* 0x000fea000383ffff */
.L_x_202:
[----:B0-----:R0:W1:Y:S02]  /*9ba0*/  SYNCS.PHASECHK.TRANS64.TRYWAIT P0, [R6+URZ], R3 ;  /* 0x00000003060075a7 */ /* 0x001064000800017f */
[----:B-1----:R-:W-:Y:S05]  /*9bb0*/  @!P0 NANOSLEEP.SYNCS 0x989680 ;  /* 0x009896800000895d */ /* 0x002fea0003900000 */
[----:B------:R-:W1:Y:S02]  /*9bc0*/  @!P0 SYNCS.PHASECHK.TRANS64 P0, [R6+URZ], R3 ;  /* 0x00000003060085a7 */ /* 0x000e64000800007f */
[----:B-1----:R-:W-:Y:S05]  /*9bd0*/  @!P0 BRA `(.L_x_202) ;  /* 0xfffffffc00f08947 */ /* 0x002fea000383ffff */
[----:B------:R-:W-:Y:S05]  /*9be0*/  BRA `(.L_x_225) ;  /* 0xfffffff400ec7947 */ /* 0x000fea000383ffff */
.L_x_203:
[----:B0-----:R0:W1:Y:S02]  /*9bf0*/  SYNCS.PHASECHK.TRANS64.TRYWAIT P0, [R7+URZ], R4 ;  /* 0x00000004070075a7 */ /* 0x001064000800017f */
[----:B-1----:R-:W-:Y:S05]  /*9c00*/  @!P0 NANOSLEEP.SYNCS 0x989680 ;  /* 0x009896800000895d */ /* 0x002fea0003900000 */
[----:B------:R-:W1:Y:S02]  /*9c10*/  @!P0 SYNCS.PHASECHK.TRANS64 P0, [R7+URZ], R4 ;  /* 0x00000004070085a7 */ /* 0x000e64000800007f */
[----:B-1----:R-:W-:Y:S05]  /*9c20*/  @!P0 BRA `(.L_x_203) ;  /* 0xfffffffc00f08947 */ /* 0x002fea000383ffff */
[----:B------:R-:W-:Y:S05]  /*9c30*/  BRA `(.L_x_226) ;  /* 0xfffffff400fc7947 */ /* 0x000fea000383ffff */
.L_x_204:
[----:B0-----:R0:W1:Y:S02]  /*9c40*/  SYNCS.PHASECHK.TRANS64.TRYWAIT P0, [R6+URZ], R3 ;  /* 0x00000003060075a7 */ /* 0x001064000800017f */
[----:B-1----:R-:W-:Y:S05]  /*9c50*/  @!P0 NANOSLEEP.SYNCS 0x989680 ;  /* 0x009896800000895d */ /* 0x002fea0003900000 */
[----:B------:R-:W1:Y:S02]  /*9c60*/  @!P0 SYNCS.PHASECHK.TRANS64 P0, [R6+URZ], R3 ;  /* 0x00000003060085a7 */ /* 0x000e64000800007f */
[----:B-1----:R-:W-:Y:S05]  /*9c70*/  @!P0 BRA `(.L_x_204) ;  /* 0xfffffffc00f08947 */ /* 0x002fea000383ffff */
[----:B------:R-:W-:Y:S05]  /*9c80*/  BRA `(.L_x_227) ;  /* 0xfffffff8000c7947 */ /* 0x000fea000383ffff */
.L_x_205:
[----:B0-----:R0:W1:Y:S02]  /*9c90*/  SYNCS.PHASECHK.TRANS64.TRYWAIT P0, [R7+URZ], R4 ;  /* 0x00000004070075a7 */ /* 0x001064000800017f */
[----:B-1----:R-:W-:Y:S05]  /*9ca0*/  @!P0 NANOSLEEP.SYNCS 0x989680 ;  /* 0x009896800000895d */ /* 0x002fea0003900000 */
[----:B------:R-:W1:Y:S02]  /*9cb0*/  @!P0 SYNCS.PHASECHK.TRANS64 P0, [R7+URZ], R4 ;  /* 0x00000004070085a7 */ /* 0x000e64000800007f */
[----:B-1----:R-:W-:Y:S05]  /*9cc0*/  @!P0 BRA `(.L_x_205) ;  /* 0xfffffffc00f08947 */ /* 0x002fea000383ffff */
[----:B------:R-:W-:Y:S05]  /*9cd0*/  BRA `(.L_x_228) ;  /* 0xfffffff8001c7947 */ /* 0x000fea000383ffff */
.L_x_206:
[----:B0-----:R0:W1:Y:S02]  /*9ce0*/  SYNCS.PHASECHK.TRANS64.TRYWAIT P0, [R6+URZ], R3 ;  /* 0x00000003060075a7 */ /* 0x001064000800017f */
[----:B-1----:R-:W-:Y:S05]  /*9cf0*/  @!P0 NANOSLEEP.SYNCS 0x989680 ;  /* 0x009896800000895d */ /* 0x002fea0003900000 */
[----:B------:R-:W1:Y:S02]  /*9d00*/  @!P0 SYNCS.PHASECHK.TRANS64 P0, [R6+URZ], R3 ;  /* 0x00000003060085a7 */ /* 0x000e64000800007f */
[----:B-1----:R-:W-:Y:S05]  /*9d10*/  @!P0 BRA `(.L_x_206) ;  /* 0xfffffffc00f08947 */ /* 0x002fea000383ffff */
[----:B------:R-:W-:Y:S05]  /*9d20*/  BRA `(.L_x_229) ;  /* 0xfffffff8002c7947 */ /* 0x000fea000383ffff */
.L_x_207:
[----:B-1----:R1:W2:Y:S02]  /*9d30*/  SYNCS.PHASECHK.TRANS64.TRYWAIT P0, [R7+URZ], R4 ;  /* 0x00000004070075a7 */ /* 0x0022a4000800017f */
[----:B--2---:R-:W-:Y:S05]  /*9d40*/  @!P0 NANOSLEEP.SYNCS 0x989680 ;  /* 0x009896800000895d */ /* 0x004fea0003900000 */
[----:B------:R-:W2:Y:S02]  /*9d50*/  @!P0 SYNCS.PHASECHK.TRANS64 P0, [R7+URZ], R4 ;  /* 0x00000004070085a7 */ /* 0x000ea4000800007f */
[----:B--2---:R-:W-:Y:S05]  /*9d60*/  @!P0 BRA `(.L_x_207) ;  /* 0xfffffffc00f08947 */ /* 0x004fea000383ffff */
[----:B------:R-:W-:Y:S05]  /*9d70*/  BRA `(.L_x_230) ;  /* 0xfffffff800347947 */ /* 0x000fea000383ffff */
.L_x_231:
[----:B------:R-:W-:-:S00]  /*9d80*/  BRA `(.L_x_231) ;  /* 0xfffffffc00fc7947 */ /* 0x000fc0000383ffff */
[----:B------:R-:W-:-:S00]  /*9d90*/  NOP ;  /* 0x0000000000007918 */ /* 0x000fc00000000000 */
        /* <DEDUP_REMOVED lines=14> */
.L_x_232:


//--------------------- .nv.global.init           --------------------------
	.section	.nv.global.init,"aw",@progbits
.nv.global.init:
	.type		$str$22,@object
	.size		$str$22,($str$23 - $str$22)
$str$22:
        /*0000*/ 	.byte	0x6b, 0x5f, 0x74, 0x69, 0x6c, 0x65, 0x5f, 0x63, 0x6f, 0x75, 0x6e, 0x74, 0x20, 0x3e, 0x3d, 0x20
        /*0010*/ 	.byte	0x31, 0x00
	.type		$str$23,@object
	.size		$str$23,(__unnamed_1 - $str$23)
$str$23:
        /*0012*/ 	.byte	0x2f, 0x74, 0x6d, 0x70, 0x2f, 0x63, 0x75, 0x74, 0x6c, 0x61, 0x73, 0x73, 0x5f, 0x73, 0x77, 0x65
        /*0022*/ 	.byte	0x65, 0x70, 0x5f, 0x73, 0x72, 0x63, 0x2f, 0x69, 0x6e, 0x63, 0x6c, 0x75, 0x64, 0x65, 0x2f, 0x63
        /*0032*/ 	.byte	0x75, 0x74, 0x6c, 0x61, 0x73, 0x73, 0x2f, 0x67, 0x65, 0x6d, 0x6d, 0x2f, 0x63, 0x6f, 0x6c, 0x6c
        /*0042*/ 	.byte	0x65, 0x63, 0x74, 0x69, 0x76, 0x65, 0x2f, 0x73, 0x6d, 0x39, 0x30, 0x5f, 0x6d, 0x6d, 0x61, 0x5f
        /*0052*/ 	.byte	0x74, 0x6d, 0x61, 0x5f, 0x67, 0x6d, 0x6d, 0x61, 0x5f, 0x73, 0x73, 0x5f, 0x77, 0x61, 0x72, 0x70
        /*0062*/ 	.byte	0x73, 0x70, 0x65, 0x63, 0x69, 0x61, 0x6c, 0x69, 0x7a, 0x65, 0x64, 0x2e, 0x68, 0x70, 0x70, 0x00
	.type		__unnamed_1,@object
	.size		__unnamed_1,(.L_0 - __unnamed_1)
__unnamed_1:
        /*0072*/ 	.byte	0x76, 0x6f, 0x69, 0x64, 0x20, 0x63, 0x75, 0x74, 0x6c, 0x61, 0x73, 0x73, 0x3a, 0x3a, 0x67, 0x65
        /* <DEDUP_REMOVED lines=180> */
        /*0bc2*/ 	.byte	0x74, 0x79, 0x5d, 0x00
.L_0:


//--------------------- .nv.shared._ZN7cutlass13device_kernelINS_4gemm6kernel13GemmUniversalIN4cute5tupleIJiiiiEEENS1_10collective13CollectiveMmaINS1_34MainloopSm90TmaGmmaWarpSpecializedILi16ENS5_IJNS4_1CILi2EEENSA_ILi1EEESC_EEENS1_35KernelTmaWarpSpecializedCooperativeEEENS5_IJNSA_ILi384EEENSA_ILi48EEENSA_ILi16EEEEEENS_6half_tENS5_IJlSC_lEEESK_SL_NS4_8TiledMMAINS4_8MMA_AtomIJNS4_4SM904GMMA25MMA_64x16x16_F32F16F16_SSILNSP_5MajorE0ELSR_0ELNSP_7ScaleInE1ELSS_1EEEEEENS4_6LayoutISD_NS5_IJSC_NSA_ILi0EEESW_EEEEENS5_IJNS4_10UnderscoreESZ_SZ_EEEEENS4_13SM90_TMA_LOADENS4_14ComposedLayoutINS4_7SwizzleILi1ELi4ELi3EEENS4_18smem_ptr_flag_bitsILi16EEENSV_INS5_IJNSA_ILi8EEESI_EEENS5_IJSI_SC_EEEEEEEvNS4_8identityENS4_23SM90_TMA_LOAD_MULTICASTES1C_vS1D_EENS_8epilogue10collective6detail29Sm90TmaWarpSpecializedAdapterINS1H_15DefaultEpilogueISK_SL_SL_NS1G_6thread17LinearCombinationISK_Li1EffLNS1L_9ScaleType4KindE0ELNS_15FloatRoundStyleE2ESK_EENS1_15EpilogueDefaultEEEEEvvEEEEvNT_6ParamsE --------------------------
	.section	.nv.shared._ZN7cutlass13device_kernelINS_4gemm6kernel13GemmUniversalIN4cute5tupleIJiiiiEEENS1_10collective13CollectiveMmaINS1_34MainloopSm90TmaGmmaWarpSpecializedILi16ENS5_IJNS4_1CILi2EEENSA_ILi1EEESC_EEENS1_35KernelTmaWarpSpecializedCooperativeEEENS5_IJNSA_ILi384EEENSA_ILi48EEENSA_ILi16EEEEEENS_6half_tENS5_IJlSC_lEEESK_SL_NS4_8TiledMMAINS4_8MMA_AtomIJNS4_4SM904GMMA25MMA_64x16x16_F32F16F16_SSILNSP_5MajorE0ELSR_0ELNSP_7ScaleInE1ELSS_1EEEEEENS4_6LayoutISD_NS5_IJSC_NSA_ILi0EEESW_EEEEENS5_IJNS4_10UnderscoreESZ_SZ_EEEEENS4_13SM90_TMA_LOADENS4_14ComposedLayoutINS4_7SwizzleILi1ELi4ELi3EEENS4_18smem_ptr_flag_bitsILi16EEENSV_INS5_IJNSA_ILi8EEESI_EEENS5_IJSI_SC_EEEEEEEvNS4_8identityENS4_23SM90_TMA_LOAD_MULTICASTES1C_vS1D_EENS_8epilogue10collective6detail29Sm90TmaWarpSpecializedAdapterINS1H_15DefaultEpilogueISK_SL_SL_NS1G_6thread17LinearCombinationISK_Li1EffLNS1L_9ScaleType4KindE0ELNS_15FloatRoundStyleE2ESK_EENS1_15EpilogueDefaultEEEEEvvEEEEvNT_6ParamsE,"aw",@nobits
	.sectionflags	@""
	.align	16
	.zero		1024


//--------------------- .nv.shared.reserved.0     --------------------------
	.section	.nv.shared.reserved.0,"aw",@nobits
	.weak		__nv_reservedSMEM_offset_0_alias
	.size		__nv_reservedSMEM_offset_0_alias, 0, 0
	.other		__nv_reservedSMEM_offset_0_alias,@"STO_CUDA_RESERVED_SHARED STV_DEFAULT"
__nv_reservedSMEM_offset_0_alias:
	.zero		0


//--------------------- .nv.global                --------------------------
	.section	.nv.global,"aw",@nobits
.nv.global:
	.type		_ZN40_INTERNAL_a903221f_4_k_cu_0281279c_116074cute1_E,@object
	.size		_ZN40_INTERNAL_a903221f_4_k_cu_0281279c_116074cute1_E,(_ZN40_INTERNAL_a903221f_4_k_cu_0281279c_116074cuda3std3__45__cpo6cbeginE - _ZN40_INTERNAL_a903221f_4_k_cu_0281279c_116074cute1_E)
_ZN40_INTERNAL_a903221f_4_k_cu_0281279c_116074cute1_E:
	.zero		1
	.type		_ZN40_INTERNAL_a903221f_4_k_cu_0281279c_116074cuda3std3__45__cpo6cbeginE,@object
	.size		_ZN40_INTERNAL_a903221f_4_k_cu_0281279c_116074cuda3std3__45__cpo6cbeginE,(_ZN40_INTERNAL_a903221f_4_k_cu_0281279c_116074cuda3std3__48in_placeE - _ZN40_INTERNAL_a903221f_4_k_cu_0281279c_116074cuda3std3__45__cpo6cbeginE)
_ZN40_INTERNAL_a903221f_4_k_cu_0281279c_116074cuda3std3__45__cpo6cbeginE:
	.zero		1
	.type		_ZN40_INTERNAL_a903221f_4_k_cu_0281279c_116074cuda3std3__48in_placeE,@object
	.size		_ZN40_INTERNAL_a903221f_4_k_cu_0281279c_116074cuda3std3__48in_placeE,(_ZN40_INTERNAL_a903221f_4_k_cu_0281279c_116074cuda3std6ranges3__45__cpo9iter_moveE - _ZN40_INTERNAL_a903221f_4_k_cu_0281279c_116074cuda3std3__48in_placeE)
_ZN40_INTERNAL_a903221f_4_k_cu_0281279c_116074cuda3std3__48in_placeE:
	.zero		1
	.type		_ZN40_INTERNAL_a903221f_4_k_cu_0281279c_116074cuda3std6ranges3__45__cpo9iter_moveE,@object
	.size		_ZN40_INTERNAL_a903221f_4_k_cu_0281279c_116074cuda3std6ranges3__45__cpo9iter_moveE,(_ZN40_INTERNAL_a903221f_4_k_cu_0281279c_116074cuda3std3__45__cpo5beginE - _ZN40_INTERNAL_a903221f_4_k_cu_0281279c_116074cuda3std6ranges3__45__cpo9iter_moveE)
_ZN40_INTERNAL_a903221f_4_k_cu_0281279c_116074cuda3std6ranges3__45__cpo9iter_moveE:
	.zero		1
	.type		_ZN40_INTERNAL_a903221f_4_k_cu_0281279c_116074cuda3std3__45__cpo5beginE,@object
	.size		_ZN40_INTERNAL_a903221f_4_k_cu_0281279c_116074cuda3std3__45__cpo5beginE,(_ZN40_INTERNAL_a903221f_4_k_cu_0281279c_116074cuda3std3__442_GLOBAL__N__a903221f_4_k_cu_0281279c_116076ignoreE - _ZN40_INTERNAL_a903221f_4_k_cu_0281279c_116074cuda3std3__45__cpo5beginE)
_ZN40_INTERNAL_a903221f_4_k_cu_0281279c_116074cuda3std3__45__cpo5beginE:
	.zero		1
	.type		_ZN40_INTERNAL_a903221f_4_k_cu_0281279c_116074cuda3std3__442_GLOBAL__N__a903221f_4_k_cu_0281279c_116076ignoreE,@object
	.size		_ZN40_INTERNAL_a903221f_4_k_cu_0281279c_116074cuda3std3__442_GLOBAL__N__a903221f_4_k_cu_0281279c_116076ignoreE,(_ZN40_INTERNAL_a903221f_4_k_cu_0281279c_116074cute7productE - _ZN40_INTERNAL_a903221f_4_k_cu_0281279c_116074cuda3std3__442_GLOBAL__N__a903221f_4_k_cu_0281279c_116076ignoreE)
_ZN40_INTERNAL_a903221f_4_k_cu_0281279c_116074cuda3std3__442_GLOBAL__N__a903221f_4_k_cu_0281279c_116076ignoreE:
	.zero		1
	.type		_ZN40_INTERNAL_a903221f_4_k_cu_0281279c_116074cute7productE,@object
	.size		_ZN40_INTERNAL_a903221f_4_k_cu_0281279c_116074cute7productE,(_ZN40_INTERNAL_a903221f_4_k_cu_0281279c_116074cuda3std3__45__cpo3endE - _ZN40_INTERNAL_a903221f_4_k_cu_0281279c_116074cute7productE)
_ZN40_INTERNAL_a903221f_4_k_cu_0281279c_116074cute7productE:
	.zero		1
	.type		_ZN40_INTERNAL_a903221f_4_k_cu_0281279c_116074cuda3std3__45__cpo3endE,@object
	.size		_ZN40_INTERNAL_a903221f_4_k_cu_0281279c_116074cuda3std3__45__cpo3endE,(_ZN40_INTERNAL_a903221f_4_k_cu_0281279c_116074cuda3std3__419piecewise_constructE - _ZN40_INTERNAL_a903221f_4_k_cu_0281279c_116074cuda3std3__45__cpo3endE)
_ZN40_INTERNAL_a903221f_4_k_cu_0281279c_116074cuda3std3__45__cpo3endE:
	.zero		1
	.type		_ZN40_INTERNAL_a903221f_4_k_cu_0281279c_116074cuda3std3__419piecewise_constructE,@object
	.size		_ZN40_INTERNAL_a903221f_4_k_cu_0281279c_116074cuda3std3__419piecewise_constructE,(_ZN40_INTERNAL_a903221f_4_k_cu_0281279c_116074cuda3std3__45__cpo4cendE - _ZN40_INTERNAL_a903221f_4_k_cu_0281279c_116074cuda3std3__419piecewise_constructE)
_ZN40_INTERNAL_a903221f_4_k_cu_0281279c_116074cuda3std3__419piecewise_constructE:
	.zero		1
	.type		_ZN40_INTERNAL_a903221f_4_k_cu_0281279c_116074cuda3std3__45__cpo4cendE,@object
	.size		_ZN40_INTERNAL_a903221f_4_k_cu_0281279c_116074cuda3std3__45__cpo4cendE,(_ZN40_INTERNAL_a903221f_4_k_cu_0281279c_116074cuda3std6ranges3__45__cpo4swapE - _ZN40_INTERNAL_a903221f_4_k_cu_0281279c_116074cuda3std3__45__cpo4cendE)
_ZN40_INTERNAL_a903221f_4_k_cu_0281279c_116074cuda3std3__45__cpo4cendE:
	.zero		1
	.type		_ZN40_INTERNAL_a903221f_4_k_cu_0281279c_116074cuda3std6ranges3__45__cpo4swapE,@object
	.size		_ZN40_INTERNAL_a903221f_4_k_cu_0281279c_116074cuda3std6ranges3__45__cpo4swapE,(.L_8 - _ZN40_INTERNAL_a903221f_4_k_cu_0281279c_116074cuda3std6ranges3__45__cpo4swapE)
_ZN40_INTERNAL_a903221f_4_k_cu_0281279c_116074cuda3std6ranges3__45__cpo4swapE:
	.zero		1
.L_8:


//--------------------- .nv.constant0._ZN7cutlass13device_kernelINS_4gemm6kernel13GemmUniversalIN4cute5tupleIJiiiiEEENS1_10collective13CollectiveMmaINS1_34MainloopSm90TmaGmmaWarpSpecializedILi16ENS5_IJNS4_1CILi2EEENSA_ILi1EEESC_EEENS1_35KernelTmaWarpSpecializedCooperativeEEENS5_IJNSA_ILi384EEENSA_ILi48EEENSA_ILi16EEEEEENS_6half_tENS5_IJlSC_lEEESK_SL_NS4_8TiledMMAINS4_8MMA_AtomIJNS4_4SM904GMMA25MMA_64x16x16_F32F16F16_SSILNSP_5MajorE0ELSR_0ELNSP_7ScaleInE1ELSS_1EEEEEENS4_6LayoutISD_NS5_IJSC_NSA_ILi0EEESW_EEEEENS5_IJNS4_10UnderscoreESZ_SZ_EEEEENS4_13SM90_TMA_LOADENS4_14ComposedLayoutINS4_7SwizzleILi1ELi4ELi3EEENS4_18smem_ptr_flag_bitsILi16EEENSV_INS5_IJNSA_ILi8EEESI_EEENS5_IJSI_SC_EEEEEEEvNS4_8identityENS4_23SM90_TMA_LOAD_MULTICASTES1C_vS1D_EENS_8epilogue10collective6detail29Sm90TmaWarpSpecializedAdapterINS1H_15DefaultEpilogueISK_SL_SL_NS1G_6thread17LinearCombinationISK_Li1EffLNS1L_9ScaleType4KindE0ELNS_15FloatRoundStyleE2ESK_EENS1_15EpilogueDefaultEEEEEvvEEEEvNT_6ParamsE --------------------------
	.section	.nv.constant0._ZN7cutlass13device_kernelINS_4gemm6kernel13GemmUniversalIN4cute5tupleIJiiiiEEENS1_10collective13CollectiveMmaINS1_34MainloopSm90TmaGmmaWarpSpecializedILi16ENS5_IJNS4_1CILi2EEENSA_ILi1EEESC_EEENS1_35KernelTmaWarpSpecializedCooperativeEEENS5_IJNSA_ILi384EEENSA_ILi48EEENSA_ILi16EEEEEENS_6half_tENS5_IJlSC_lEEESK_SL_NS4_8TiledMMAINS4_8MMA_AtomIJNS4_4SM904GMMA25MMA_64x16x16_F32F16F16_SSILNSP_5MajorE0ELSR_0ELNSP_7ScaleInE1ELSS_1EEEEEENS4_6LayoutISD_NS5_IJSC_NSA_ILi0EEESW_EEEEENS5_IJNS4_10UnderscoreESZ_SZ_EEEEENS4_13SM90_TMA_LOADENS4_14ComposedLayoutINS4_7SwizzleILi1ELi4ELi3EEENS4_18smem_ptr_flag_bitsILi16EEENSV_INS5_IJNSA_ILi8EEESI_EEENS5_IJSI_SC_EEEEEEEvNS4_8identityENS4_23SM90_TMA_LOAD_MULTICASTES1C_vS1D_EENS_8epilogue10collective6detail29Sm90TmaWarpSpecializedAdapterINS1H_15DefaultEpilogueISK_SL_SL_NS1G_6thread17LinearCombinationISK_Li1EffLNS1L_9ScaleType4KindE0ELNS_15FloatRoundStyleE2ESK_EENS1_15EpilogueDefaultEEEEEvvEEEEvNT_6ParamsE,"a",@progbits
	.sectionflags	@""
	.align	4
.nv.constant0._ZN7cutlass13device_kernelINS_4gemm6kernel13GemmUniversalIN4cute5tupleIJiiiiEEENS1_10collective13CollectiveMmaINS1_34MainloopSm90TmaGmmaWarpSpecializedILi16ENS5_IJNS4_1CILi2EEENSA_ILi1EEESC_EEENS1_35KernelTmaWarpSpecializedCooperativeEEENS5_IJNSA_ILi384EEENSA_ILi48EEENSA_ILi16EEEEEENS_6half_tENS5_IJlSC_lEEESK_SL_NS4_8TiledMMAINS4_8MMA_AtomIJNS4_4SM904GMMA25MMA_64x16x16_F32F16F16_SSILNSP_5MajorE0ELSR_0ELNSP_7ScaleInE1ELSS_1EEEEEENS4_6LayoutISD_NS5_IJSC_NSA_ILi0EEESW_EEEEENS5_IJNS4_10UnderscoreESZ_SZ_EEEEENS4_13SM90_TMA_LOADENS4_14ComposedLayoutINS4_7SwizzleILi1ELi4ELi3EEENS4_18smem_ptr_flag_bitsILi16EEENSV_INS5_IJNSA_ILi8EEESI_EEENS5_IJSI_SC_EEEEEEEvNS4_8identityENS4_23SM90_TMA_LOAD_MULTICASTES1C_vS1D_EENS_8epilogue10collective6detail29Sm90TmaWarpSpecializedAdapterINS1H_15DefaultEpilogueISK_SL_SL_NS1G_6thread17LinearCombinationISK_Li1EffLNS1L_9ScaleType4KindE0ELNS_15FloatRoundStyleE2ESK_EENS1_15EpilogueDefaultEEEEEvvEEEEvNT_6ParamsE:
	.zero		1664


//--------------------- SYMBOLS --------------------------

	.type		.nv.reservedSmem.offset0,@object
	.size		.nv.reservedSmem.offset0,0x4
	.type		__assertfail,@function
